	.target	sm_90a

	.elftype	@"ET_EXEC"


//--------------------- .note.nv.tkinfo           --------------------------
	.section	.note.nv.tkinfo,"",@"SHT_NOTE"
	.sectionflags	@"SHF_NOTE_NV_TKINFO"
	.tkinfo
        /*0018*/ 	.word	0x00000002
        /*0030*/ 	.string	""
        /*0030*/ 	.string	"ptxas"
        /*0030*/ 	.string	"Cuda compilation tools, release 13.0, V13.0.88"
        /*0030*/ 	.string	"Build cuda_13.0.r13.0/compiler.36424714_0"
        /*0030*/ 	.string	"-arch sm_90a -m 64 "



//--------------------- .note.nv.cuinfo           --------------------------
	.section	.note.nv.cuinfo,"",@"SHT_NOTE"
	.sectionflags	@"SHF_NOTE_NV_CUINFO"
        /*0018*/ 	.short	0x0002
        /*001a*/ 	.short	0x005a
        /*001c*/ 	.short	0x0082
	.zero		2


//--------------------- .nv.info                  --------------------------
	.section	.nv.info,"",@"SHT_CUDA_INFO"
	.align	4


	//----- nvinfo : EIATTR_REGCOUNT
	.align		4
        /*0000*/ 	.byte	0x04, 0x2f
        /*0002*/ 	.short	(.L_16 - .L_15)
	.align		4
.L_15:
        /*0004*/ 	.word	index@(_ZN7cutlass13device_kernelINS_4fmha6kernel28FmhaKernelTmaWarpSpecializedINS1_10collective30FmhaMainloopTmaWarpSpecializedINS_6half_tEffN4cute5tupleIJNS7_1CILi128EEESA_NS9_ILi256EEEEEENS8_IJiNS9_ILi1EEENS8_IJiiEEEEEESF_SF_NS4_14ResidualFusionEJNS2_6OptionILNS2_3TagE0ENS9_ILb1EEEEENSH_ILSI_2ESJ_EEEEENS4_15FmhaFwdEpilogueIS6_fNS8_IJNS9_ILi64EEESB_SA_EEEEENS2_23PersistentTileSchedulerEJSK_SL_EEEEEvNT_6ParamsE)
        /*0008*/ 	.word	0x000000a8


	//----- nvinfo : EIATTR_FRAME_SIZE
	.align		4
.L_16:
        /*000c*/ 	.byte	0x04, 0x11
        /*000e*/ 	.short	(.L_18 - .L_17)
	.align		4
.L_17:
        /*0010*/ 	.word	index@($__internal_0_$__cuda_sm20_rcp_rn_f32_slowpath)
        /*0014*/ 	.word	0x00000010


	//----- nvinfo : EIATTR_FRAME_SIZE
	.align		4
.L_18:
        /*0018*/ 	.byte	0x04, 0x11
        /*001a*/ 	.short	(.L_20 - .L_19)
	.align		4
.L_19:
        /*001c*/ 	.word	index@(_ZN7cutlass13device_kernelINS_4fmha6kernel28FmhaKernelTmaWarpSpecializedINS1_10collective30FmhaMainloopTmaWarpSpecializedINS_6half_tEffN4cute5tupleIJNS7_1CILi128EEESA_NS9_ILi256EEEEEENS8_IJiNS9_ILi1EEENS8_IJiiEEEEEESF_SF_NS4_14ResidualFusionEJNS2_6OptionILNS2_3TagE0ENS9_ILb1EEEEENSH_ILSI_2ESJ_EEEEENS4_15FmhaFwdEpilogueIS6_fNS8_IJNS9_ILi64EEESB_SA_EEEEENS2_23PersistentTileSchedulerEJSK_SL_EEEEEvNT_6ParamsE)
        /*0020*/ 	.word	0x00000010


	//----- nvinfo : EIATTR_MIN_STACK_SIZE
	.align		4
.L_20:
        /*0024*/ 	.byte	0x04, 0x12
        /*0026*/ 	.short	(.L_22 - .L_21)
	.align		4
.L_21:
        /*0028*/ 	.word	index@(_ZN7cutlass13device_kernelINS_4fmha6kernel28FmhaKernelTmaWarpSpecializedINS1_10collective30FmhaMainloopTmaWarpSpecializedINS_6half_tEffN4cute5tupleIJNS7_1CILi128EEESA_NS9_ILi256EEEEEENS8_IJiNS9_ILi1EEENS8_IJiiEEEEEESF_SF_NS4_14ResidualFusionEJNS2_6OptionILNS2_3TagE0ENS9_ILb1EEEEENSH_ILSI_2ESJ_EEEEENS4_15FmhaFwdEpilogueIS6_fNS8_IJNS9_ILi64EEESB_SA_EEEEENS2_23PersistentTileSchedulerEJSK_SL_EEEEEvNT_6ParamsE)
        /*002c*/ 	.word	0x00000010
.L_22:


//--------------------- .nv.compat                --------------------------
	.section	.nv.compat,"",@"SHT_CUDA_COMPAT_INFO"
	.align	4
        /*0000*/ 	.byte	0x02, 0x09, 0x01, 0x00, 0x02, 0x02, 0x04, 0x00, 0x02, 0x05, 0x05, 0x00, 0x03, 0x07, 0x01, 0x01
        /*0010*/ 	.byte	0x02, 0x03, 0x01, 0x00, 0x02, 0x06, 0x01, 0x00, 0x04, 0x0b, 0x08, 0x00, 0x00, 0x00, 0x00, 0x00
        /*0020*/ 	.byte	0x00, 0x00, 0x00, 0x00


//--------------------- .nv.info._ZN7cutlass13device_kernelINS_4fmha6kernel28FmhaKernelTmaWarpSpecializedINS1_10collective30FmhaMainloopTmaWarpSpecializedINS_6half_tEffN4cute5tupleIJNS7_1CILi128EEESA_NS9_ILi256EEEEEENS8_IJiNS9_ILi1EEENS8_IJiiEEEEEESF_SF_NS4_14ResidualFusionEJNS2_6OptionILNS2_3TagE0ENS9_ILb1EEEEENSH_ILSI_2ESJ_EEEEENS4_15FmhaFwdEpilogueIS6_fNS8_IJNS9_ILi64EEESB_SA_EEEEENS2_23PersistentTileSchedulerEJSK_SL_EEEEEvNT_6ParamsE --------------------------
	.section	.nv.info._ZN7cutlass13device_kernelINS_4fmha6kernel28FmhaKernelTmaWarpSpecializedINS1_10collective30FmhaMainloopTmaWarpSpecializedINS_6half_tEffN4cute5tupleIJNS7_1CILi128EEESA_NS9_ILi256EEEEEENS8_IJiNS9_ILi1EEENS8_IJiiEEEEEESF_SF_NS4_14ResidualFusionEJNS2_6OptionILNS2_3TagE0ENS9_ILb1EEEEENSH_ILSI_2ESJ_EEEEENS4_15FmhaFwdEpilogueIS6_fNS8_IJNS9_ILi64EEESB_SA_EEEEENS2_23PersistentTileSchedulerEJSK_SL_EEEEEvNT_6ParamsE,"",@"SHT_CUDA_INFO"
	.sectionflags	@""
	.align	4


	//----- nvinfo : EIATTR_CUDA_API_VERSION
	.align		4
        /*0000*/ 	.byte	0x04, 0x37
        /*0002*/ 	.short	(.L_24 - .L_23)
.L_23:
        /*0004*/ 	.word	0x00000082


	//----- nvinfo : EIATTR_KPARAM_INFO
	.align		4
.L_24:
        /*0008*/ 	.byte	0x04, 0x17
        /*000a*/ 	.short	(.L_26 - .L_25)
.L_25:
        /*000c*/ 	.word	0x00000000
        /*0010*/ 	.short	0x0000
        /*0012*/ 	.short	0x0070
        /*0014*/ 	.byte	0x00, 0xf0, 0x01, 0x20


	//----- nvinfo : EIATTR_SPARSE_MMA_MASK
	.align		4
.L_26:
        /*0018*/ 	.byte	0x03, 0x50
        /*001a*/ 	.short	0x0000


	//----- nvinfo : EIATTR_MAXREG_COUNT
	.align		4
        /*001c*/ 	.byte	0x03, 0x1b
        /*001e*/ 	.short	0x00a8


	//----- nvinfo : EIATTR_NUM_BARRIERS
	.align		4
        /*0020*/ 	.byte	0x02, 0x4c
        /*0022*/ 	.byte	0x02
	.zero		1


	//----- nvinfo : EIATTR_EXTERNS
	.align		4
        /*0024*/ 	.byte	0x04, 0x0f
        /*0026*/ 	.short	(.L_28 - .L_27)


	//   ....[0]....
	.align		4
.L_27:
        /*0028*/ 	.word	index@(__assertfail)


	//----- nvinfo : EIATTR_ANNOTATIONS
	.align		4
.L_28:
        /*002c*/ 	.byte	0x04, 0x55
        /*002e*/ 	.short	(.L_30 - .L_29)


	//   ....[0]....
.L_29:
        /*0030*/ 	.word	0x00000001
        /*0034*/ 	.byte	0xc0, 0x00, 0x00, 0x00, 0x01, 0x00, 0x00, 0x00, 0x80, 0x02, 0x00, 0x00, 0x01, 0x00, 0x00, 0x00
        /* <DEDUP_REMOVED lines=12> */
        /*0104*/ 	.byte	0x40, 0x0c, 0x01, 0x00


	//----- nvinfo : EIATTR_MERCURY_ISA_VERSION
	.align		4
.L_30:
        /*0108*/ 	.byte	0x03, 0x5f
        /*010a*/ 	.short	0x0101


	//----- nvinfo : EIATTR_INT_WARP_WIDE_INSTR_OFFSETS
	.align		4
        /*010c*/ 	.byte	0x04, 0x31
        /*010e*/ 	.short	(.L_32 - .L_31)


	//   ....[0]....
.L_31:
        /*0110*/ 	.word	0x000007e0


	//   ....[1]....
        /*0114*/ 	.word	0x000007f0


	//   ....[2]....
        /*0118*/ 	.word	0x00000800


	//   ....[3]....
        /*011c*/ 	.word	0x00000810


	//   ....[4]....
        /*0120*/ 	.word	0x00000880


	//   ....[5]....
        /*0124*/ 	.word	0x00000a60


	//   ....[6]....
        /*0128*/ 	.word	0x00000b20


	//----- nvinfo : EIATTR_COOP_GROUP_MASK_REGIDS
	.align		4
.L_32:
        /*012c*/ 	.byte	0x04, 0x29
        /*012e*/ 	.short	(.L_34 - .L_33)


	//   ....[0]....
.L_33:
        /*0130*/ 	.word	0xffffffff


	//   ....[1]....
        /*0134*/ 	.word	0xffffffff


	//   ....[2]....
        /*0138*/ 	.word	0xffffffff


	//   ....[3]....
        /*013c*/ 	.word	0xffffffff


	//   ....[4]....
        /*0140*/ 	.word	0xffffffff


	//   ....[5]....
        /*0144*/ 	.word	0xffffffff


	//   ....[6]....
        /*0148*/ 	.word	0xffffffff


	//   ....[7]....
        /*014c*/ 	.word	0xffffffff


	//   ....[8]....
        /*0150*/ 	.word	0xffffffff


	//   ....[9]....
        /*0154*/ 	.word	0xffffffff


	//   ....[10]....
        /*0158*/ 	.word	0xffffffff


	//   ....[11]....
        /*015c*/ 	.word	0xffffffff


	//   ....[12]....
        /*0160*/ 	.word	0xffffffff


	//   ....[13]....
        /*0164*/ 	.word	0xffffffff


	//   ....[14]....
        /*0168*/ 	.word	0xffffffff


	//   ....[15]....
        /*016c*/ 	.word	0xffffffff


	//   ....[16]....
        /*0170*/ 	.word	0xffffffff


	//   ....[17]....
        /*0174*/ 	.word	0xffffffff


	//   ....[18]....
        /*0178*/ 	.word	0xffffffff


	//   ....[19]....
        /*017c*/ 	.word	0xffffffff


	//   ....[20]....
        /*0180*/ 	.word	0xffffffff


	//   ....[21]....
        /*0184*/ 	.word	0xffffffff


	//----- nvinfo : EIATTR_COOP_GROUP_INSTR_OFFSETS
	.align		4
.L_34:
        /*0188*/ 	.byte	0x04, 0x28
        /*018a*/ 	.short	(.L_36 - .L_35)


	//   ....[0]....
.L_35:
        /*018c*/ 	.word	0x00000070


	//   ....[1]....
        /*0190*/ 	.word	0x000000b0


	//   ....[2]....
        /*0194*/ 	.word	0x00000210


	//   ....[3]....
        /*0198*/ 	.word	0x00000460


	//   ....[4]....
        /*019c*/ 	.word	0x00000620


	//   ....[5]....
        /*01a0*/ 	.word	0x00000780


	//   ....[6]....
        /*01a4*/ 	.word	0x00002930


	//   ....[7]....
        /*01a8*/ 	.word	0x000029d0


	//   ....[8]....
        /*01ac*/ 	.word	0x000031c0


	//   ....[9]....
        /*01b0*/ 	.word	0x000032f0


	//   ....[10]....
        /*01b4*/ 	.word	0x00005520


	//   ....[11]....
        /*01b8*/ 	.word	0x00005540


	//   ....[12]....
        /*01bc*/ 	.word	0x00005e10


	//   ....[13]....
        /*01c0*/ 	.word	0x00005f50


	//   ....[14]....
        /*01c4*/ 	.word	0x00009120


	//   ....[15]....
        /*01c8*/ 	.word	0x00009220


	//   ....[16]....
        /*01cc*/ 	.word	0x00009b00


	//   ....[17]....
        /*01d0*/ 	.word	0x00009c90


	//   ....[18]....
        /*01d4*/ 	.word	0x0000bee0


	//   ....[19]....
        /*01d8*/ 	.word	0x0000bf10


	//   ....[20]....
        /*01dc*/ 	.word	0x0000bf50


	//   ....[21]....
        /*01e0*/ 	.word	0x0000bf70


	//----- nvinfo : EIATTR_REG_RECONFIG
	.align		4
.L_36:
        /*01e4*/ 	.byte	0x01, 0x54
	.zero		2


	//----- nvinfo : EIATTR_SYSCALL_OFFSETS
	.align		4
        /*01e8*/ 	.byte	0x04, 0x46
        /*01ea*/ 	.short	(.L_38 - .L_37)


	//   ....[0]....
.L_37:
        /*01ec*/ 	.word	0x0000d070


	//   ....[1]....
        /*01f0*/ 	.word	0x0000d1f0


	//----- nvinfo : EIATTR_MBARRIER_INSTR_OFFSETS
	.align		4
.L_38:
        /*01f4*/ 	.byte	0x04, 0x39
        /*01f6*/ 	.short	(.L_40 - .L_39)


	//   ....[0]....
.L_39:
        /*01f8*/ 	.word	0x00000410
        /*01fc*/ 	.word	0x000000ff
        /*0200*/ 	.word	0x00064450
        /*0204*/ 	.short	0x0100
        /*0206*/ 	.byte	0x08
	.zero		1


	//   ....[1]....
        /*0208*/ 	.word	0x00000420
        /*020c*/ 	.word	0x000000ff
        /*0210*/ 	.word	0x00064460
        /*0214*/ 	.short	0x0100
        /*0216*/ 	.byte	0x08
	.zero		1


	//   ....[2]....
        /*0218*/ 	.word	0x00000430
        /*021c*/ 	.word	0x000000ff
        /*0220*/ 	.word	0x00064458
        /*0224*/ 	.short	0x0100
        /*0226*/ 	.byte	0x08
	.zero		1


	//   ....[3]....
        /*0228*/ 	.word	0x00000440
        /*022c*/ 	.word	0x000000ff
        /*0230*/ 	.word	0x00064468
        /*0234*/ 	.short	0x0100
        /*0236*/ 	.byte	0x08
	.zero		1


	//   ....[4]....
        /*0238*/ 	.word	0x00000570
        /*023c*/ 	.word	0x000000ff
        /*0240*/ 	.word	0x00064400
        /*0244*/ 	.short	0x0100
        /*0246*/ 	.byte	0x08
	.zero		1


	//   ....[5]....
        /*0248*/ 	.word	0x00000580
        /*024c*/ 	.word	0x000000ff
        /*0250*/ 	.word	0x00064428
        /*0254*/ 	.short	0x0100
        /*0256*/ 	.byte	0x08
	.zero		1


	//   ....[6]....
        /*0258*/ 	.word	0x00000590
        /*025c*/ 	.word	0x000000ff
        /*0260*/ 	.word	0x00064408
        /*0264*/ 	.short	0x0100
        /*0266*/ 	.byte	0x08
	.zero		1


	//   ....[7]....
        /*0268*/ 	.word	0x000005a0
        /*026c*/ 	.word	0x000000ff
        /*0270*/ 	.word	0x00064430
        /*0274*/ 	.short	0x0100
        /*0276*/ 	.byte	0x08
	.zero		1


	//   ....[8]....
        /*0278*/ 	.word	0x000005b0
        /*027c*/ 	.word	0x000000ff
        /*0280*/ 	.word	0x00064410
        /*0284*/ 	.short	0x0100
        /*0286*/ 	.byte	0x08
	.zero		1


	//   ....[9]....
        /*0288*/ 	.word	0x000005c0
        /*028c*/ 	.word	0x000000ff
        /*0290*/ 	.word	0x00064438
        /*0294*/ 	.short	0x0100
        /*0296*/ 	.byte	0x08
	.zero		1


	//   ....[10]....
        /*0298*/ 	.word	0x000005d0
        /*029c*/ 	.word	0x000000ff
        /*02a0*/ 	.word	0x00064418
        /*02a4*/ 	.short	0x0100
        /*02a6*/ 	.byte	0x08
	.zero		1


	//   ....[11]....
        /*02a8*/ 	.word	0x000005e0
        /*02ac*/ 	.word	0x000000ff
        /*02b0*/ 	.word	0x00064440
        /*02b4*/ 	.short	0x0100
        /*02b6*/ 	.byte	0x08
	.zero		1


	//   ....[12]....
        /*02b8*/ 	.word	0x000005f0
        /*02bc*/ 	.word	0x000000ff
        /*02c0*/ 	.word	0x00064420
        /*02c4*/ 	.short	0x0100
        /*02c6*/ 	.byte	0x08
	.zero		1


	//   ....[13]....
        /*02c8*/ 	.word	0x00000600
        /*02cc*/ 	.word	0x000000ff
        /*02d0*/ 	.word	0x00064448
        /*02d4*/ 	.short	0x0100
        /*02d6*/ 	.byte	0x08
	.zero		1


	//   ....[14]....
        /*02d8*/ 	.word	0x00000730
        /*02dc*/ 	.word	0x000000ff
        /*02e0*/ 	.word	0x00064470
        /*02e4*/ 	.short	0x0100
        /*02e6*/ 	.byte	0x08
	.zero		1


	//   ....[15]....
        /*02e8*/ 	.word	0x00000740
        /*02ec*/ 	.word	0x000000ff
        /*02f0*/ 	.word	0x00064480
        /*02f4*/ 	.short	0x0100
        /*02f6*/ 	.byte	0x08
	.zero		1


	//   ....[16]....
        /*02f8*/ 	.word	0x00000750
        /*02fc*/ 	.word	0x000000ff
        /*0300*/ 	.word	0x00064478
        /*0304*/ 	.short	0x0100
        /*0306*/ 	.byte	0x08
	.zero		1


	//   ....[17]....
        /*0308*/ 	.word	0x00000760
        /*030c*/ 	.word	0x000000ff
        /*0310*/ 	.word	0x00064488
        /*0314*/ 	.short	0x0100
        /*0316*/ 	.byte	0x08
	.zero		1


	//   ....[18]....
        /*0318*/ 	.word	0x000008a0
        /*031c*/ 	.word	0x000000ff
        /*0320*/ 	.word	0x00064490
        /*0324*/ 	.short	0x0100
        /*0326*/ 	.byte	0x06
	.zero		1


	//   ....[19]....
        /*0328*/ 	.word	0x000008b0
        /*032c*/ 	.word	0x000000ff
        /*0330*/ 	.word	0x00064498
        /*0334*/ 	.short	0x0100
        /*0336*/ 	.byte	0x06
	.zero		1


	//   ....[20]....
        /*0338*/ 	.word	0x000008c0
        /*033c*/ 	.word	0x000000ff
        /*0340*/ 	.word	0x000644a0
        /*0344*/ 	.short	0x0100
        /*0346*/ 	.byte	0x06
	.zero		1


	//   ....[21]....
        /*0348*/ 	.word	0x000008d0
        /*034c*/ 	.word	0x000000ff
        /*0350*/ 	.word	0x000644a8
        /*0354*/ 	.short	0x0100
        /*0356*/ 	.byte	0x06
	.zero		1


	//   ....[22]....
        /*0358*/ 	.word	0x000009d0
        /*035c*/ 	.word	0x000000ff
        /*0360*/ 	.word	0x000644c0
        /*0364*/ 	.short	0x0100
        /*0366*/ 	.byte	0x08
	.zero		1


	//   ....[23]....
        /*0368*/ 	.word	0x000009e0
        /*036c*/ 	.word	0x000000ff
        /*0370*/ 	.word	0x000644e0
        /*0374*/ 	.short	0x0100
        /*0376*/ 	.byte	0x08
	.zero		1


	//   ....[24]....
        /*0378*/ 	.word	0x000009f0
        /*037c*/ 	.word	0x000000ff
        /*0380*/ 	.word	0x000644c8
        /*0384*/ 	.short	0x0100
        /*0386*/ 	.byte	0x08
	.zero		1


	//   ....[25]....
        /*0388*/ 	.word	0x00000a00
        /*038c*/ 	.word	0x000000ff
        /*0390*/ 	.word	0x000644e8
        /*0394*/ 	.short	0x0100
        /*0396*/ 	.byte	0x08
	.zero		1


	//   ....[26]....
        /*0398*/ 	.word	0x00000a10
        /*039c*/ 	.word	0x000000ff
        /*03a0*/ 	.word	0x000644d0
        /*03a4*/ 	.short	0x0100
        /*03a6*/ 	.byte	0x08
	.zero		1


	//   ....[27]....
        /*03a8*/ 	.word	0x00000a20
        /*03ac*/ 	.word	0x000000ff
        /*03b0*/ 	.word	0x000644f0
        /*03b4*/ 	.short	0x0100
        /*03b6*/ 	.byte	0x08
	.zero		1


	//   ....[28]....
        /*03b8*/ 	.word	0x00000a30
        /*03bc*/ 	.word	0x000000ff
        /*03c0*/ 	.word	0x000644d8
        /*03c4*/ 	.short	0x0100
        /*03c6*/ 	.byte	0x08
	.zero		1


	//   ....[29]....
        /*03c8*/ 	.word	0x00000a40
        /*03cc*/ 	.word	0x000000ff
        /*03d0*/ 	.word	0x000644f8
        /*03d4*/ 	.short	0x0100
        /*03d6*/ 	.byte	0x08
	.zero		1


	//   ....[30]....
        /*03d8*/ 	.word	0x00000b50
        /*03dc*/ 	.word	0x000000ff
        /*03e0*/ 	.word	0x000644b0
        /*03e4*/ 	.short	0x0100
        /*03e6*/ 	.byte	0x06
	.zero		1


	//   ....[31]....
        /*03e8*/ 	.word	0x00001510
        /*03ec*/ 	.word	0x000000ff
        /*03f0*/ 	.word	0x00064450
        /*03f4*/ 	.short	0x010a
        /*03f6*/ 	.byte	0x04
	.zero		1


	//   ....[32]....
        /*03f8*/ 	.word	0x000015e0
        /*03fc*/ 	.word	0x000000ff
        /*0400*/ 	.word	0x00064400
        /*0404*/ 	.short	0x010a
        /*0406*/ 	.byte	0x26
	.zero		1


	//   ....[33]....
        /*0408*/ 	.word	0x00001650
        /*040c*/ 	.word	0x000000ff
        /*0410*/ 	.word	0xfffffff8
        /*0414*/ 	.short	0x010a
        /*0416*/ 	.byte	0x04
	.zero		1


	//   ....[34]....
        /*0418*/ 	.word	0x00003f10
        /*041c*/ 	.word	0x00000002
        /*0420*/ 	.word	0x00000000
        /*0424*/ 	.short	0x0101
        /*0426*/ 	.byte	0x06
	.zero		1


	//   ....[35]....
        /*0428*/ 	.word	0x00004740
        /*042c*/ 	.word	0x000000ff
        /*0430*/ 	.word	0x00064400
        /*0434*/ 	.short	0x010a
        /*0436*/ 	.byte	0x05
	.zero		1


	//   ....[36]....
        /*0438*/ 	.word	0x00004ac0
        /*043c*/ 	.word	0x000000ff
        /*0440*/ 	.word	0x00000000
        /*0444*/ 	.short	0x0101
        /*0446*/ 	.byte	0x26
	.zero		1


	//   ....[37]....
        /*0448*/ 	.word	0x00004c70
        /*044c*/ 	.word	0x000000ff
        /*0450*/ 	.word	0x00064400
        /*0454*/ 	.short	0x010a
        /*0456*/ 	.byte	0x05
	.zero		1


	//   ....[38]....
        /*0458*/ 	.word	0x00007240
        /*045c*/ 	.word	0x000000ff
        /*0460*/ 	.word	0x00064400
        /*0464*/ 	.short	0x010a
        /*0466*/ 	.byte	0x06
	.zero		1


	//   ....[39]....
        /*0468*/ 	.word	0x00007ad0
        /*046c*/ 	.word	0x000000ff
        /*0470*/ 	.word	0x00064400
        /*0474*/ 	.short	0x010a
        /*0476*/ 	.byte	0x06
	.zero		1


	//   ....[40]....
        /*0478*/ 	.word	0x00007e50
        /*047c*/ 	.word	0x000000ff
        /*0480*/ 	.word	0x00000000
        /*0484*/ 	.short	0x0101
        /*0486*/ 	.byte	0x06
	.zero		1


	//   ....[41]....
        /*0488*/ 	.word	0x00007f00
        /*048c*/ 	.word	0x000000ff
        /*0490*/ 	.word	0x00000000
        /*0494*/ 	.short	0x0101
        /*0496*/ 	.byte	0x07
	.zero		1


	//   ....[42]....
        /*0498*/ 	.word	0x00008100
        /*049c*/ 	.word	0x000000ff
        /*04a0*/ 	.word	0x00064400
        /*04a4*/ 	.short	0x010a
        /*04a6*/ 	.byte	0x05
	.zero		1


	//   ....[43]....
        /*04a8*/ 	.word	0x0000adb0
        /*04ac*/ 	.word	0x000000ff
        /*04b0*/ 	.word	0x00064400
        /*04b4*/ 	.short	0x010a
        /*04b6*/ 	.byte	0x0a
	.zero		1


	//   ....[44]....
        /*04b8*/ 	.word	0x0000b810
        /*04bc*/ 	.word	0x000000ff
        /*04c0*/ 	.word	0x00064400
        /*04c4*/ 	.short	0x010a
        /*04c6*/ 	.byte	0x0a
	.zero		1


	//   ....[45]....
        /*04c8*/ 	.word	0x0000bb80
        /*04cc*/ 	.word	0x000000ff
        /*04d0*/ 	.word	0x00000000
        /*04d4*/ 	.short	0x0101
        /*04d6*/ 	.byte	0x0a
	.zero		1


	//   ....[46]....
        /*04d8*/ 	.word	0x0000bc30
        /*04dc*/ 	.word	0x000000ff
        /*04e0*/ 	.word	0x00000000
        /*04e4*/ 	.short	0x0101
        /*04e6*/ 	.byte	0x0a
	.zero		1


	//   ....[47]....
        /*04e8*/ 	.word	0x0000be20
        /*04ec*/ 	.word	0x000000ff
        /*04f0*/ 	.word	0x00000000
        /*04f4*/ 	.short	0x0101
        /*04f6*/ 	.byte	0x04
	.zero		1


	//   ....[48]....
        /*04f8*/ 	.word	0x0000beb0
        /*04fc*/ 	.word	0x000000ff
        /*0500*/ 	.word	0x00000000
        /*0504*/ 	.short	0x0101
        /*0506*/ 	.byte	0x07
	.zero		1


	//   ....[49]....
        /*0508*/ 	.word	0x0000c7a0
        /*050c*/ 	.word	0x000000ff
        /*0510*/ 	.word	0x00000008
        /*0514*/ 	.short	0x010a
        /*0516*/ 	.byte	0x05
	.zero		1


	//   ....[50]....
        /*0518*/ 	.word	0x0000ede0
        /*051c*/ 	.word	0x00000000
        /*0520*/ 	.word	0x00064490
        /*0524*/ 	.short	0x0101
        /*0526*/ 	.byte	0x25
	.zero		1


	//   ....[51]....
        /*0528*/ 	.word	0x0000f220
        /*052c*/ 	.word	0x00000007
        /*0530*/ 	.word	0x00064460
        /*0534*/ 	.short	0x010a
        /*0536*/ 	.byte	0x3f
	.zero		1


	//   ....[52]....
        /*0538*/ 	.word	0x0000f590
        /*053c*/ 	.word	0x00000007
        /*0540*/ 	.word	0x000644b0
        /*0544*/ 	.short	0x0101
        /*0546*/ 	.byte	0x3f
	.zero		1


	//   ....[53]....
        /*0548*/ 	.word	0x0000f5a0
        /*054c*/ 	.word	0x00000007
        /*0550*/ 	.word	0x000644b0
        /*0554*/ 	.short	0x010a
        /*0556*/ 	.byte	0x3f
	.zero		1


	//   ....[54]....
        /*0558*/ 	.word	0x0000f640
        /*055c*/ 	.word	0x00000004
        /*0560*/ 	.word	0x00064460
        /*0564*/ 	.short	0x010a
        /*0566*/ 	.byte	0x3f
	.zero		1


	//   ....[55]....
        /*0568*/ 	.word	0x0000fd10
        /*056c*/ 	.word	0x00000008
        /*0570*/ 	.word	0x00064428
        /*0574*/ 	.short	0x010a
        /*0576*/ 	.byte	0x3f
	.zero		1


	//   ....[56]....
        /*0578*/ 	.word	0x00010070
        /*057c*/ 	.word	0x00000005
        /*0580*/ 	.word	0x000644b0
        /*0584*/ 	.short	0x0101
        /*0586*/ 	.byte	0x3f
	.zero		1


	//   ....[57]....
        /*0588*/ 	.word	0x00010080
        /*058c*/ 	.word	0x00000005
        /*0590*/ 	.word	0x000644b0
        /*0594*/ 	.short	0x010a
        /*0596*/ 	.byte	0x3f
	.zero		1


	//   ....[58]....
        /*0598*/ 	.word	0x00010130
        /*059c*/ 	.word	0x00000007
        /*05a0*/ 	.word	0x00064428
        /*05a4*/ 	.short	0x010a
        /*05a6*/ 	.byte	0x3f
	.zero		1


	//   ....[59]....
        /*05a8*/ 	.word	0x00010520
        /*05ac*/ 	.word	0x00000006
        /*05b0*/ 	.word	0x00064428
        /*05b4*/ 	.short	0x010a
        /*05b6*/ 	.byte	0x3f
	.zero		1


	//   ....[60]....
        /*05b8*/ 	.word	0x000108a0
        /*05bc*/ 	.word	0x00000006
        /*05c0*/ 	.word	0x00064428
        /*05c4*/ 	.short	0x010a
        /*05c6*/ 	.byte	0x3f
	.zero		1


	//   ....[61]....
        /*05c8*/ 	.word	0x00010c90
        /*05cc*/ 	.word	0x00000003
        /*05d0*/ 	.word	0x00064450
        /*05d4*/ 	.short	0x010a
        /*05d6*/ 	.byte	0x3f
	.zero		1


	//   ....[62]....
        /*05d8*/ 	.word	0x00010cf0
        /*05dc*/ 	.word	0x00000003
        /*05e0*/ 	.word	0x00064400
        /*05e4*/ 	.short	0x010a
        /*05e6*/ 	.byte	0x3f
	.zero		1


	//   ....[63]....
        /*05e8*/ 	.word	0x00010d60
        /*05ec*/ 	.word	0x00000003
        /*05f0*/ 	.word	0xfffffff8
        /*05f4*/ 	.short	0x010a
        /*05f6*/ 	.byte	0x3f
	.zero		1


	//   ....[64]....
        /*05f8*/ 	.word	0x00010dc0
        /*05fc*/ 	.word	0x00000010
        /*0600*/ 	.word	0x00064400
        /*0604*/ 	.short	0x010a
        /*0606*/ 	.byte	0x3f
	.zero		1


	//   ....[65]....
        /*0608*/ 	.word	0x00010e20
        /*060c*/ 	.word	0x00000011
        /*0610*/ 	.word	0x00064400
        /*0614*/ 	.short	0x010a
        /*0616*/ 	.byte	0x3f
	.zero		1


	//   ....[66]....
        /*0618*/ 	.word	0x00010e80
        /*061c*/ 	.word	0x00000012
        /*0620*/ 	.word	0x00064400
        /*0624*/ 	.short	0x010a
        /*0626*/ 	.byte	0x3f
	.zero		1


	//   ....[67]....
        /*0628*/ 	.word	0x00010ee0
        /*062c*/ 	.word	0x00000011
        /*0630*/ 	.word	0x00064400
        /*0634*/ 	.short	0x010a
        /*0636*/ 	.byte	0x3f
	.zero		1


	//   ....[68]....
        /*0638*/ 	.word	0x00010f40
        /*063c*/ 	.word	0x00000010
        /*0640*/ 	.word	0x00064400
        /*0644*/ 	.short	0x010a
        /*0646*/ 	.byte	0x3f
	.zero		1


	//   ....[69]....
        /*0648*/ 	.word	0x00010fb0
        /*064c*/ 	.word	0x00000003
        /*0650*/ 	.word	0x00000008
        /*0654*/ 	.short	0x010a
        /*0656*/ 	.byte	0x3f
	.zero		1


	//   ....[70]....
        /*0658*/ 	.word	0x00011080
        /*065c*/ 	.word	0x00000007
        /*0660*/ 	.word	0x00064460
        /*0664*/ 	.short	0x010a
        /*0666*/ 	.byte	0x3f
	.zero		1


	//   ....[71]....
        /*0668*/ 	.word	0x000110d0
        /*066c*/ 	.word	0x00000007
        /*0670*/ 	.word	0x000644b0
        /*0674*/ 	.short	0x010a
        /*0676*/ 	.byte	0x3f
	.zero		1


	//   ....[72]....
        /*0678*/ 	.word	0x00011120
        /*067c*/ 	.word	0x00000004
        /*0680*/ 	.word	0x00064460
        /*0684*/ 	.short	0x010a
        /*0686*/ 	.byte	0x3f
	.zero		1


	//   ....[73]....
        /*0688*/ 	.word	0x000111f0
        /*068c*/ 	.word	0x00000008
        /*0690*/ 	.word	0x00064428
        /*0694*/ 	.short	0x010a
        /*0696*/ 	.byte	0x3f
	.zero		1


	//   ....[74]....
        /*0698*/ 	.word	0x00011240
        /*069c*/ 	.word	0x00000005
        /*06a0*/ 	.word	0x000644b0
        /*06a4*/ 	.short	0x010a
        /*06a6*/ 	.byte	0x3f
	.zero		1


	//   ....[75]....
        /*06a8*/ 	.word	0x00011290
        /*06ac*/ 	.word	0x00000007
        /*06b0*/ 	.word	0x00064428
        /*06b4*/ 	.short	0x010a
        /*06b6*/ 	.byte	0x3f
	.zero		1


	//   ....[76]....
        /*06b8*/ 	.word	0x000112e0
        /*06bc*/ 	.word	0x00000006
        /*06c0*/ 	.word	0x00064428
        /*06c4*/ 	.short	0x010a
        /*06c6*/ 	.byte	0x3f
	.zero		1


	//   ....[77]....
        /*06c8*/ 	.word	0x00011330
        /*06cc*/ 	.word	0x00000006
        /*06d0*/ 	.word	0x00064428
        /*06d4*/ 	.short	0x010a
        /*06d6*/ 	.byte	0x3f
	.zero		1


	//----- nvinfo : EIATTR_NUM_MBARRIERS
	.align		4
.L_40:
        /*06d8*/ 	.byte	0x03, 0x38
        /*06da*/ 	.short	0x001f


	//----- nvinfo : EIATTR_EXIT_INSTR_OFFSETS
	.align		4
        /*06dc*/ 	.byte	0x04, 0x1c
        /*06de*/ 	.short	(.L_42 - .L_41)


	//   ....[0]....
.L_41:
        /*06e0*/ 	.word	0x00000bb0


	//   ....[1]....
        /*06e4*/ 	.word	0x00000c30


	//   ....[2]....
        /*06e8*/ 	.word	0x0000ee40


	//   ....[3]....
        /*06ec*/ 	.word	0x0000eea0


	//   ....[4]....
        /*06f0*/ 	.word	0x0000eee0


	//   ....[5]....
        /*06f4*/ 	.word	0x0000f9c0


	//   ....[6]....
        /*06f8*/ 	.word	0x0000fa00


	//   ....[7]....
        /*06fc*/ 	.word	0x00010c70


	//----- nvinfo : EIATTR_MAX_THREADS
	.align		4
.L_42:
        /*0700*/ 	.byte	0x04, 0x05
        /*0702*/ 	.short	(.L_44 - .L_43)
.L_43:
        /*0704*/ 	.word	0x00000180
        /*0708*/ 	.word	0x00000001
        /*070c*/ 	.word	0x00000001


	//----- nvinfo : EIATTR_CRS_STACK_SIZE
	.align		4
.L_44:
        /*0710*/ 	.byte	0x04, 0x1e
        /*0712*/ 	.short	(.L_46 - .L_45)
.L_45:
        /*0714*/ 	.word	0x00000000


	//----- nvinfo : EIATTR_CBANK_PARAM_SIZE
	.align		4
.L_46:
        /*0718*/ 	.byte	0x03, 0x19
        /*071a*/ 	.short	0x0870


	//----- nvinfo : EIATTR_PARAM_CBANK
	.align		4
        /*071c*/ 	.byte	0x04, 0x0a
        /*071e*/ 	.short	(.L_48 - .L_47)
	.align		4
.L_47:
        /*0720*/ 	.word	index@(.nv.constant0._ZN7cutlass13device_kernelINS_4fmha6kernel28FmhaKernelTmaWarpSpecializedINS1_10collective30FmhaMainloopTmaWarpSpecializedINS_6half_tEffN4cute5tupleIJNS7_1CILi128EEESA_NS9_ILi256EEEEEENS8_IJiNS9_ILi1EEENS8_IJiiEEEEEESF_SF_NS4_14ResidualFusionEJNS2_6OptionILNS2_3TagE0ENS9_ILb1EEEEENSH_ILSI_2ESJ_EEEEENS4_15FmhaFwdEpilogueIS6_fNS8_IJNS9_ILi64EEESB_SA_EEEEENS2_23PersistentTileSchedulerEJSK_SL_EEEEEvNT_6ParamsE)
        /*0724*/ 	.short	0x0210
        /*0726*/ 	.short	0x0870


	//----- nvinfo : EIATTR_SW_WAR
	.align		4
.L_48:
        /*0728*/ 	.byte	0x04, 0x36
        /*072a*/ 	.short	(.L_50 - .L_49)
.L_49:
        /*072c*/ 	.word	0x00000008
.L_50:


//--------------------- .nv.callgraph             --------------------------
	.section	.nv.callgraph,"",@"SHT_CUDA_CALLGRAPH"
	.align	4
	.sectionentsize	8
	.align		4
        /*0000*/ 	.word	0x00000000
	.align		4
        /*0004*/ 	.word	0xffffffff
	.align		4
        /*0008*/ 	.word	index@(_ZN7cutlass13device_kernelINS_4fmha6kernel28FmhaKernelTmaWarpSpecializedINS1_10collective30FmhaMainloopTmaWarpSpecializedINS_6half_tEffN4cute5tupleIJNS7_1CILi128EEESA_NS9_ILi256EEEEEENS8_IJiNS9_ILi1EEENS8_IJiiEEEEEESF_SF_NS4_14ResidualFusionEJNS2_6OptionILNS2_3TagE0ENS9_ILb1EEEEENSH_ILSI_2ESJ_EEEEENS4_15FmhaFwdEpilogueIS6_fNS8_IJNS9_ILi64EEESB_SA_EEEEENS2_23PersistentTileSchedulerEJSK_SL_EEEEEvNT_6ParamsE)
	.align		4
        /*000c*/ 	.word	index@(__assertfail)
	.align		4
        /*0010*/ 	.word	0x00000000
	.align		4
        /*0014*/ 	.word	0xfffffffe
	.align		4
        /*0018*/ 	.word	0x00000000
	.align		4
        /*001c*/ 	.word	0xfffffffd
	.align		4
        /*0020*/ 	.word	0x00000000
	.align		4
        /*0024*/ 	.word	0xfffffffc


//--------------------- .nv.constant4             --------------------------
	.section	.nv.constant4,"a",@progbits
	.align	8
	.align		8
.nv.constant4:
        /*0000*/ 	.dword	__assertfail
	.align		8
        /*0008*/ 	.dword	__unnamed_1
	.align		8
        /*0010*/ 	.dword	__unnamed_2
	.align		8
        /*0018*/ 	.dword	_ZN39_INTERNAL_ab3c006f_4_k_cu_22c3d2d4_36604cuda3std3__45__cpo5beginE
	.align		8
        /*0020*/ 	.dword	_ZN39_INTERNAL_ab3c006f_4_k_cu_22c3d2d4_36604cuda3std3__45__cpo3endE
	.align		8
        /*0028*/ 	.dword	_ZN39_INTERNAL_ab3c006f_4_k_cu_22c3d2d4_36604cuda3std3__45__cpo6cbeginE
	.align		8
        /*0030*/ 	.dword	_ZN39_INTERNAL_ab3c006f_4_k_cu_22c3d2d4_36604cuda3std3__45__cpo4cendE
	.align		8
        /*0038*/ 	.dword	_ZN39_INTERNAL_ab3c006f_4_k_cu_22c3d2d4_36604cuda3std3__441_GLOBAL__N__ab3c006f_4_k_cu_22c3d2d4_36606ignoreE
	.align		8
        /*0040*/ 	.dword	_ZN39_INTERNAL_ab3c006f_4_k_cu_22c3d2d4_36604cuda3std3__419piecewise_constructE
	.align		8
        /*0048*/ 	.dword	_ZN39_INTERNAL_ab3c006f_4_k_cu_22c3d2d4_36604cuda3std3__48in_placeE
	.align		8
        /*0050*/ 	.dword	_ZN39_INTERNAL_ab3c006f_4_k_cu_22c3d2d4_36604cuda3std6ranges3__45__cpo4swapE
	.align		8
        /*0058*/ 	.dword	_ZN39_INTERNAL_ab3c006f_4_k_cu_22c3d2d4_36604cuda3std6ranges3__45__cpo9iter_moveE
	.align		8
        /*0060*/ 	.dword	_ZN39_INTERNAL_ab3c006f_4_k_cu_22c3d2d4_36604cute7productE
	.align		8
        /*0068*/ 	.dword	_ZN39_INTERNAL_ab3c006f_4_k_cu_22c3d2d4_36604cute1_E
	.align		8
        /*0070*/ 	.dword	$str$24
	.align		8
        /*0078*/ 	.dword	$str$25


//--------------------- .text._ZN7cutlass13device_kernelINS_4fmha6kernel28FmhaKernelTmaWarpSpecializedINS1_10collective30FmhaMainloopTmaWarpSpecializedINS_6half_tEffN4cute5tupleIJNS7_1CILi128EEESA_NS9_ILi256EEEEEENS8_IJiNS9_ILi1EEENS8_IJiiEEEEEESF_SF_NS4_14ResidualFusionEJNS2_6OptionILNS2_3TagE0ENS9_ILb1EEEEENSH_ILSI_2ESJ_EEEEENS4_15FmhaFwdEpilogueIS6_fNS8_IJNS9_ILi64EEESB_SA_EEEEENS2_23PersistentTileSchedulerEJSK_SL_EEEEEvNT_6ParamsE --------------------------
	.section	.text._ZN7cutlass13device_kernelINS_4fmha6kernel28FmhaKernelTmaWarpSpecializedINS1_10collective30FmhaMainloopTmaWarpSpecializedINS_6half_tEffN4cute5tupleIJNS7_1CILi128EEESA_NS9_ILi256EEEEEENS8_IJiNS9_ILi1EEENS8_IJiiEEEEEESF_SF_NS4_14ResidualFusionEJNS2_6OptionILNS2_3TagE0ENS9_ILb1EEEEENSH_ILSI_2ESJ_EEEEENS4_15FmhaFwdEpilogueIS6_fNS8_IJNS9_ILi64EEESB_SA_EEEEENS2_23PersistentTileSchedulerEJSK_SL_EEEEEvNT_6ParamsE,"ax",@progbits
	.align	128
.text._ZN7cutlass13device_kernelINS_4fmha6kernel28FmhaKernelTmaWarpSpecializedINS1_10collective30FmhaMainloopTmaWarpSpecializedINS_6half_tEffN4cute5tupleIJNS7_1CILi128EEESA_NS9_ILi256EEEEEENS8_IJiNS9_ILi1EEENS8_IJiiEEEEEESF_SF_NS4_14ResidualFusionEJNS2_6OptionILNS2_3TagE0ENS9_ILb1EEEEENSH_ILSI_2ESJ_EEEEENS4_15FmhaFwdEpilogueIS6_fNS8_IJNS9_ILi64EEESB_SA_EEEEENS2_23PersistentTileSchedulerEJSK_SL_EEEEEvNT_6ParamsE:
        .type           _ZN7cutlass13device_kernelINS_4fmha6kernel28FmhaKernelTmaWarpSpecializedINS1_10collective30FmhaMainloopTmaWarpSpecializedINS_6half_tEffN4cute5tupleIJNS7_1CILi128EEESA_NS9_ILi256EEEEEENS8_IJiNS9_ILi1EEENS8_IJiiEEEEEESF_SF_NS4_14ResidualFusionEJNS2_6OptionILNS2_3TagE0ENS9_ILb1EEEEENSH_ILSI_2ESJ_EEEEENS4_15FmhaFwdEpilogueIS6_fNS8_IJNS9_ILi64EEESB_SA_EEEEENS2_23PersistentTileSchedulerEJSK_SL_EEEEEvNT_6ParamsE,@function
        .size           _ZN7cutlass13device_kernelINS_4fmha6kernel28FmhaKernelTmaWarpSpecializedINS1_10collective30FmhaMainloopTmaWarpSpecializedINS_6half_tEffN4cute5tupleIJNS7_1CILi128EEESA_NS9_ILi256EEEEEENS8_IJiNS9_ILi1EEENS8_IJiiEEEEEESF_SF_NS4_14ResidualFusionEJNS2_6OptionILNS2_3TagE0ENS9_ILb1EEEEENSH_ILSI_2ESJ_EEEEENS4_15FmhaFwdEpilogueIS6_fNS8_IJNS9_ILi64EEESB_SA_EEEEENS2_23PersistentTileSchedulerEJSK_SL_EEEEEvNT_6ParamsE,(.L_x_157 - _ZN7cutlass13device_kernelINS_4fmha6kernel28FmhaKernelTmaWarpSpecializedINS1_10collective30FmhaMainloopTmaWarpSpecializedINS_6half_tEffN4cute5tupleIJNS7_1CILi128EEESA_NS9_ILi256EEEEEENS8_IJiNS9_ILi1EEENS8_IJiiEEEEEESF_SF_NS4_14ResidualFusionEJNS2_6OptionILNS2_3TagE0ENS9_ILb1EEEEENSH_ILSI_2ESJ_EEEEENS4_15FmhaFwdEpilogueIS6_fNS8_IJNS9_ILi64EEESB_SA_EEEEENS2_23PersistentTileSchedulerEJSK_SL_EEEEEvNT_6ParamsE)
        .other          _ZN7cutlass13device_kernelINS_4fmha6kernel28FmhaKernelTmaWarpSpecializedINS1_10collective30FmhaMainloopTmaWarpSpecializedINS_6half_tEffN4cute5tupleIJNS7_1CILi128EEESA_NS9_ILi256EEEEEENS8_IJiNS9_ILi1EEENS8_IJiiEEEEEESF_SF_NS4_14ResidualFusionEJNS2_6OptionILNS2_3TagE0ENS9_ILb1EEEEENSH_ILSI_2ESJ_EEEEENS4_15FmhaFwdEpilogueIS6_fNS8_IJNS9_ILi64EEESB_SA_EEEEENS2_23PersistentTileSchedulerEJSK_SL_EEEEEvNT_6ParamsE,@"STO_CUDA_ENTRY STV_DEFAULT"
_ZN7cutlass13device_kernelINS_4fmha6kernel28FmhaKernelTmaWarpSpecializedINS1_10collective30FmhaMainloopTmaWarpSpecializedINS_6half_tEffN4cute5tupleIJNS7_1CILi128EEESA_NS9_ILi256EEEEEENS8_IJiNS9_ILi1EEENS8_IJiiEEEEEESF_SF_NS4_14ResidualFusionEJNS2_6OptionILNS2_3TagE0ENS9_ILb1EEEEENSH_ILSI_2ESJ_EEEEENS4_15FmhaFwdEpilogueIS6_fNS8_IJNS9_ILi64EEESB_SA_EEEEENS2_23PersistentTileSchedulerEJSK_SL_EEEEEvNT_6ParamsE:
[----:B------:R-:W1:Y:S02]  /*0000*/  LDC R1, c[0x0][0x28] ;  /* 0x00000a00ff017b82 */ /* 0x000e640000000800 */
[----:B-1----:R-:W-:Y:S01]  /*0010*/  IADD3 R1, R1, -0x10, RZ ;  /* 0xfffffff001017810 */ /* 0x002fe20007ffe0ff */
[----:B------:R-:W1:Y:S05]  /*0020*/  S2R R3, SR_TID.X ;  /* 0x0000000000037919 */ /* 0x000e6a0000002100 */
[----:B------:R-:W2:Y:S01]  /*0030*/  S2UR UR6, SR_CTAID.X ;  /* 0x00000000000679c3 */ /* 0x000ea20000002500 */
[----:B------:R-:W-:Y:S01]  /*0040*/  ELECT P1, URZ, PT ;  /* 0x00000000003f782f */ /* 0x000fe20003820000 */
[----:B------:R-:W-:Y:S01]  /*0050*/  BSSY B0, `(.L_x_0) ;  /* 0x0000019000007945 */ /* 0x000fe20003800000 */
[----:B-1----:R-:W-:-:S05]  /*0060*/  SHF.R.U32.HI R0, RZ, 0x5, R3 ;  /* 0x00000005ff007819 */ /* 0x002fca0000011603 */
[----:B------:R-:W1:Y:S02]  /*0070*/  SHFL.IDX PT, R2, R0, RZ, 0x1f ;  /* 0x00001fff00027589 */ /* 0x000e6400000e0000 */
[----:B-1----:R-:W-:Y:S02]  /*0080*/  R2UR UR4, R2 ;  /* 0x00000000020472ca */ /* 0x002fe400000e0000 */
[----:B------:R-:W-:Y:S02]  /*0090*/  SHF.R.U32.HI R2, RZ, 0x7, R3 ;  /* 0x00000007ff027819 */ /* 0x000fe40000011603 */
[----:B--2---:R-:W-:-:S04]  /*00a0*/  MOV R3, UR6 ;  /* 0x0000000600037c02 */ /* 0x004fc80008000f00 */
[----:B------:R-:W1:Y:S04]  /*00b0*/  SHFL.IDX PT, R2, R2, RZ, 0x1f ;  /* 0x00001fff02027589 */ /* 0x000e6800000e0000 */
[----:B------:R2:W-:Y:S01]  /*00c0*/  STL [R1], R3 ;  /* 0x0000000301007387 */ /* 0x0005e20000100800 */
[----:B------:R-:W-:Y:S02]  /*00d0*/  USHF.R.S32.HI UR5, URZ, 0x1f, UR4 ;  /* 0x0000001f3f057899 */ /* 0x000fe40008011404 */
[----:B------:R-:W-:Y:S02]  /*00e0*/  ISETP.EQ.AND P2, PT, RZ, UR4, P1 ;  /* 0x00000004ff007c0c */ /* 0x000fe40008f42270 */
[----:B------:R-:W-:-:S04]  /*00f0*/  ULEA.HI UR5, UR5, UR4, URZ, 0x2 ;  /* 0x0000000405057291 */ /* 0x000fc8000f8f103f */
[----:B------:R-:W-:-:S04]  /*0100*/  ULOP3.LUT UR5, UR5, 0xfffffffc, URZ, 0xc0, !UPT ;  /* 0xfffffffc05057892 */ /* 0x000fc8000f8ec03f */
[----:B------:R-:W-:-:S03]  /*0110*/  UIADD3 UR5, UR4, -UR5, URZ ;  /* 0x8000000504057290 */ /* 0x000fc6000fffe03f */
[----:B--2---:R-:W-:Y:S09]  /*0120*/  @!P2 BRA `(.L_x_1) ;  /* 0x00000000002ca947 */ /* 0x004ff20003800000 */
[----:B------:R-:W-:Y:S02]  /*0130*/  ULDC.64 UR6, c[0x0][0x198] ;  /* 0x0000660000067ab9 */ /* 0x000fe40000000a00 */
[----:B------:R-:W-:Y:S02]  /*0140*/  UIADD3 UR8, UP0, UR6, 0xf0, URZ ;  /* 0x000000f006087890 */ /* 0x000fe4000ff1e03f */
[----:B------:R-:W-:Y:S02]  /*0150*/  UIADD3 UR10, UP1, UR6, 0x1f0, URZ ;  /* 0x000001f0060a7890 */ /* 0x000fe4000ff3e03f */
[----:B------:R-:W-:Y:S02]  /*0160*/  UIADD3 UR6, UP2, UR6, 0x2f0, URZ ;  /* 0x000002f006067890 */ /* 0x000fe4000ff5e03f */
[----:B------:R-:W-:Y:S02]  /*0170*/  UIADD3.X UR9, URZ, UR7, URZ, UP0, !UPT ;  /* 0x000000073f097290 */ /* 0x000fe400087fe43f */
[----:B------:R-:W-:-:S02]  /*0180*/  UIADD3.X UR11, URZ, UR7, URZ, UP1, !UPT ;  /* 0x000000073f0b7290 */ /* 0x000fc40008ffe43f */
[----:B------:R-:W-:-:S05]  /*0190*/  UIADD3.X UR7, URZ, UR7, URZ, UP2, !UPT ;  /* 0x000000073f077290 */ /* 0x000fca00097fe43f */
[----:B------:R2:W-:Y:S02]  /*01a0*/  UTMACCTL.PF [UR8] ;  /* 0x00000000080079b9 */ /* 0x0005e40008040000 */
[----:B------:R2:W-:Y:S02]  /*01b0*/  UTMACCTL.PF [UR10] ;  /* 0x000000000a0079b9 */ /* 0x0005e40008040000 */
[----:B------:R2:W-:Y:S02]  /*01c0*/  UTMACCTL.PF [UR6] ;  /* 0x00000000060079b9 */ /* 0x0005e40008040000 */
[----:B--2---:R-:W-:Y:S01]  /*01d0*/  NOP ;  /* 0x0000000000007918 */ /* 0x004fe20000000000 */
.L_x_1:
[----:B------:R-:W-:Y:S05]  /*01e0*/  BSYNC B0 ;  /* 0x0000000000007941 */ /* 0x000fea0003800000 */
.L_x_0:
[----:B-1----:R-:W-:Y:S01]  /*01f0*/  R2UR UR4, R2 ;  /* 0x00000000020472ca */ /* 0x002fe200000e0000 */
[----:B------:R-:W-:Y:S01]  /*0200*/  UISETP.NE.AND UP0, UPT, UR5, 0x1, UPT ;  /* 0x000000010500788c */ /* 0x000fe2000bf05270 */
[----:B------:R-:W1:Y:S01]  /*0210*/  SHFL.IDX PT, R3, R0, RZ, 0x1f ;  /* 0x00001fff00037589 */ /* 0x000e6200000e0000 */
[----:B------:R-:W-:-:S10]  /*0220*/  UISETP.NE.AND UP1, UPT, UR5, 0x2, UPT ;  /* 0x000000020500788c */ /* 0x000fd4000bf25270 */
[----:B------:R-:W-:Y:S02]  /*0230*/  UIADD3 UR10, UR4, -0x1, URZ ;  /* 0xffffffff040a7890 */ /* 0x000fe4000fffe03f */
[----:B------:R-:W-:Y:S01]  /*0240*/  MOV R4, UR4 ;  /* 0x0000000400047c02 */ /* 0x000fe20008000f00 */
[----:B------:R-:W-:Y:S02]  /*0250*/  UISETP.EQ.AND UP2, UPT, UR4, URZ, !UP0 ;  /* 0x0000003f0400728c */ /* 0x000fe4000c742270 */
[----:B------:R-:W-:Y:S02]  /*0260*/  UISETP.EQ.AND UP3, UPT, UR4, URZ, !UP1 ;  /* 0x0000003f0400728c */ /* 0x000fe4000cf62270 */
[----:B------:R-:W-:Y:S01]  /*0270*/  UISETP.GE.U32.AND UP4, UPT, UR10, 0x4, UPT ;  /* 0x000000040a00788c */ /* 0x000fe2000bf86070 */
[----:B------:R2:W-:Y:S01]  /*0280*/  STL [R1+0x4], R4 ;  /* 0x0000040401007387 */ /* 0x0005e20000100800 */
[----:B------:R-:W-:Y:S02]  /*0290*/  USEL UR4, URZ, 0x1, !UP2 ;  /* 0x000000013f047887 */ /* 0x000fe4000d000000 */
[----:B------:R-:W-:-:S02]  /*02a0*/  USEL UR6, URZ, 0x1, !UP3 ;  /* 0x000000013f067887 */ /* 0x000fc4000d800000 */
[----:B------:R-:W-:Y:S01]  /*02b0*/  USEL UR7, UR4, 0x2, UP4 ;  /* 0x0000000204077887 */ /* 0x000fe2000a000000 */
[----:B-1----:R-:W-:Y:S01]  /*02c0*/  ISETP.NE.AND P0, PT, R3, RZ, PT ;  /* 0x000000ff0300720c */ /* 0x002fe20003f05270 */
[----:B------:R-:W-:Y:S01]  /*02d0*/  USEL UR4, UR6, 0x2, UP4 ;  /* 0x0000000206047887 */ /* 0x000fe2000a000000 */
[----:B------:R-:W-:-:S03]  /*02e0*/  MOV R3, UR5 ;  /* 0x0000000500037c02 */ /* 0x000fc60008000f00 */
[----:B------:R-:W-:Y:S02]  /*02f0*/  MOV R5, UR7 ;  /* 0x0000000700057c02 */ /* 0x000fe40008000f00 */
[----:B------:R-:W-:-:S05]  /*0300*/  MOV R2, UR4 ;  /* 0x0000000400027c02 */ /* 0x000fca0008000f00 */
[----:B------:R2:W-:Y:S04]  /*0310*/  STL [R1+0x8], R2 ;  /* 0x0000080201007387 */ /* 0x0005e80000100800 */
[----:B------:R2:W-:Y:S01]  /*0320*/  STL [R1+0xc], R5 ;  /* 0x00000c0501007387 */ /* 0x0005e20000100800 */
[----:B------:R-:W-:Y:S05]  /*0330*/  @P0 BRA `(.L_x_2) ;  /* 0x0000000000480947 */ /* 0x000fea0003800000 */
[----:B------:R-:W1:Y:S01]  /*0340*/  S2UR UR8, SR_CgaCtaId ;  /* 0x00000000000879c3 */ /* 0x000e620000008800 */
[----:B------:R-:W-:Y:S01]  /*0350*/  UMOV UR4, 0x400 ;  /* 0x0000040000047882 */ /* 0x000fe20000000000 */
[----:B------:R-:W-:Y:S01]  /*0360*/  UMOV UR5, 0x1 ;  /* 0x0000000100057882 */ /* 0x000fe20000000000 */
[----:B------:R-:W-:Y:S01]  /*0370*/  UMOV UR6, 0x80 ;  /* 0x0000008000067882 */ /* 0x000fe20000000000 */
[----:B------:R-:W-:Y:S01]  /*0380*/  ELECT P0, URZ, PT ;  /* 0x00000000003f782f */ /* 0x000fe20003800000 */
[----:B------:R-:W-:-:S04]  /*0390*/  UIADD3 UR6, -UR6, 0x100000, URZ ;  /* 0x0010000006067890 */ /* 0x000fc8000fffe13f */
[----:B------:R-:W-:Y:S02]  /*03a0*/  USHF.L.U32 UR7, UR6, 0xb, URZ ;  /* 0x0000000b06077899 */ /* 0x000fe4000800063f */
[----:B------:R-:W-:Y:S02]  /*03b0*/  USHF.L.U32 UR6, UR6, 0x1, URZ ;  /* 0x0000000106067899 */ /* 0x000fe4000800063f */
[----:B-1----:R-:W-:Y:S02]  /*03c0*/  ULEA UR8, UR8, UR4, 0x18 ;  /* 0x0000000408087291 */ /* 0x002fe4000f8ec03f */
[----:B------:R-:W-:-:S04]  /*03d0*/  UIADD3 UR4, -UR5, 0x100000, URZ ;  /* 0x0010000005047890 */ /* 0x000fc8000fffe13f */
[----:B------:R-:W-:Y:S02]  /*03e0*/  USHF.L.U32 UR5, UR4, 0xb, URZ ;  /* 0x0000000b04057899 */ /* 0x000fe4000800063f */
[----:B------:R-:W-:Y:S01]  /*03f0*/  USHF.L.U32 UR4, UR4, 0x1, URZ ;  /* 0x0000000104047899 */ /* 0x000fe2000800063f */
[----:B------:R-:W1:Y:S11]  /*0400*/  FENCE.VIEW.ASYNC.S ;  /* 0x00000000000073c6 */ /* 0x000e760000000000 */
[----:B-1----:R1:W3:Y:S01]  /*0410*/  SYNCS.EXCH.64 URZ, [UR8+0x64450], UR4 ;  /* 0x06445004083f75b2 */ /* 0x0022e20008000100 */
[----:B------:R1:W4:Y:S01]  /*0420*/  SYNCS.EXCH.64 URZ, [UR8+0x64460], UR6 ;  /* 0x06446006083f75b2 */ /* 0x0003220008000100 */
[----:B------:R1:W1:Y:S01]  /*0430*/  SYNCS.EXCH.64 URZ, [UR8+0x64458], UR4 ;  /* 0x06445804083f75b2 */ /* 0x0002620008000100 */
[----:B------:R1:W1:Y:S01]  /*0440*/  SYNCS.EXCH.64 URZ, [UR8+0x64468], UR6 ;  /* 0x06446806083f75b2 */ /* 0x0002620008000100 */
[----:B------:R-:W-:Y:S01]  /*0450*/  NOP ;  /* 0x0000000000007918 */ /* 0x000fe20000000000 */
.L_x_2:
[----:B--2---:R-:W2:Y:S01]  /*0460*/  SHFL.IDX PT, R2, R0, RZ, 0x1f ;  /* 0x00001fff00027589 */ /* 0x004ea200000e0000 */
[----:B------:R-:W-:Y:S01]  /*0470*/  NOP ;  /* 0x0000000000007918 */ /* 0x000fe20000000000 */
[----:B--2---:R-:W-:-:S13]  /*0480*/  ISETP.NE.AND P0, PT, R2, RZ, PT ;  /* 0x000000ff0200720c */ /* 0x004fda0003f05270 */
[----:B------:R-:W-:Y:S05]  /*0490*/  @P0 BRA `(.L_x_3) ;  /* 0x0000000000600947 */ /* 0x000fea0003800000 */
[----:B-1----:R-:W1:Y:S01]  /*04a0*/  S2UR UR5, SR_CgaCtaId ;  /* 0x00000000000579c3 */ /* 0x002e620000008800 */
[----:B------:R-:W-:Y:S01]  /*04b0*/  UMOV UR4, 0x400 ;  /* 0x0000040000047882 */ /* 0x000fe20000000000 */
[----:B------:R-:W-:Y:S01]  /*04c0*/  UMOV UR6, 0x1 ;  /* 0x0000000100067882 */ /* 0x000fe20000000000 */
[----:B------:R-:W-:Y:S01]  /*04d0*/  UMOV UR9, 0x100 ;  /* 0x0000010000097882 */ /* 0x000fe20000000000 */
[----:B------:R-:W-:-:S04]  /*04e0*/  UIADD3 UR6, -UR6, 0x100000, URZ ;  /* 0x0010000006067890 */ /* 0x000fc8000fffe13f */
[----:B------:R-:W-:Y:S02]  /*04f0*/  USHF.L.U32 UR7, UR6, 0xb, URZ ;  /* 0x0000000b06077899 */ /* 0x000fe4000800063f */
[----:B------:R-:W-:Y:S01]  /*0500*/  USHF.L.U32 UR6, UR6, 0x1, URZ ;  /* 0x0000000106067899 */ /* 0x000fe2000800063f */
[----:B------:R-:W-:Y:S01]  /*0510*/  ELECT P0, URZ, PT ;  /* 0x00000000003f782f */ /* 0x000fe20003800000 */
[----:B-1----:R-:W-:Y:S02]  /*0520*/  ULEA UR8, UR5, UR4, 0x18 ;  /* 0x0000000405087291 */ /* 0x002fe4000f8ec03f */
[----:B------:R-:W-:-:S04]  /*0530*/  UIADD3 UR4, -UR9, 0x100000, URZ ;  /* 0x0010000009047890 */ /* 0x000fc8000fffe13f */
[----:B------:R-:W-:Y:S02]  /*0540*/  USHF.L.U32 UR5, UR4, 0xb, URZ ;  /* 0x0000000b04057899 */ /* 0x000fe4000800063f */
[----:B------:R-:W-:Y:S01]  /*0550*/  USHF.L.U32 UR4, UR4, 0x1, URZ ;  /* 0x0000000104047899 */ /* 0x000fe2000800063f */
[----:B------:R-:W1:Y:S03]  /*0560*/  FENCE.VIEW.ASYNC.S ;  /* 0x00000000000073c6 */ /* 0x000e660000000000 */
[----:B-1----:R2:W1:Y:S08]  /*0570*/  SYNCS.EXCH.64 URZ, [UR8+0x64400], UR6 ;  /* 0x06440006083f75b2 */ /* 0x0024700008000100 */
[----:B------:R2:W1:Y:S01]  /*0580*/  SYNCS.EXCH.64 URZ, [UR8+0x64428], UR4 ;  /* 0x06442804083f75b2 */ /* 0x0004620008000100 */
[----:B------:R2:W1:Y:S01]  /*0590*/  SYNCS.EXCH.64 URZ, [UR8+0x64408], UR6 ;  /* 0x06440806083f75b2 */ /* 0x0004620008000100 */
[----:B------:R2:W1:Y:S01]  /*05a0*/  SYNCS.EXCH.64 URZ, [UR8+0x64430], UR4 ;  /* 0x06443004083f75b2 */ /* 0x0004620008000100 */
[----:B------:R2:W1:Y:S01]  /*05b0*/  SYNCS.EXCH.64 URZ, [UR8+0x64410], UR6 ;  /* 0x06441006083f75b2 */ /* 0x0004620008000100 */
[----:B------:R2:W1:Y:S01]  /*05c0*/  SYNCS.EXCH.64 URZ, [UR8+0x64438], UR4 ;  /* 0x06443804083f75b2 */ /* 0x0004620008000100 */
[----:B------:R2:W1:Y:S01]  /*05d0*/  SYNCS.EXCH.64 URZ, [UR8+0x64418], UR6 ;  /* 0x06441806083f75b2 */ /* 0x0004620008000100 */
[----:B------:R2:W1:Y:S01]  /*05e0*/  SYNCS.EXCH.64 URZ, [UR8+0x64440], UR4 ;  /* 0x06444004083f75b2 */ /* 0x0004620008000100 */
[----:B------:R2:W1:Y:S01]  /*05f0*/  SYNCS.EXCH.64 URZ, [UR8+0x64420], UR6 ;  /* 0x06442006083f75b2 */ /* 0x0004620008000100 */
[----:B------:R2:W1:Y:S02]  /*0600*/  SYNCS.EXCH.64 URZ, [UR8+0x64448], UR4 ;  /* 0x06444804083f75b2 */ /* 0x0004640008000100 */
[----:B--2---:R-:W-:Y:S01]  /*0610*/  NOP ;  /* 0x0000000000007918 */ /* 0x004fe20000000000 */
.L_x_3:
[----:B------:R-:W2:Y:S01]  /*0620*/  SHFL.IDX PT, R2, R0, RZ, 0x1f ;  /* 0x00001fff00027589 */ /* 0x000ea200000e0000 */
        /* <DEDUP_REMOVED lines=19> */
[----:B------:R2:W1:Y:S02]  /*0760*/  SYNCS.EXCH.64 URZ, [UR8+0x64488], UR4 ;  /* 0x06448804083f75b2 */ /* 0x0004640008000100 */
[----:B--2---:R-:W-:Y:S01]  /*0770*/  NOP ;  /* 0x0000000000007918 */ /* 0x004fe20000000000 */
.L_x_4:
[----:B------:R-:W2:Y:S01]  /*0780*/  SHFL.IDX PT, R2, R0, RZ, 0x1f ;  /* 0x00001fff00027589 */ /* 0x000ea200000e0000 */
[----:B------:R-:W-:Y:S01]  /*0790*/  ELECT P0, URZ, PT ;  /* 0x00000000003f782f */ /* 0x000fe20003800000 */
[----:B------:R-:W-:Y:S01]  /*07a0*/  NOP ;  /* 0x0000000000007918 */ /* 0x000fe20000000000 */
[----:B-1----:R-:W-:Y:S02]  /*07b0*/  UMOV UR4, 0x80 ;  /* 0x0000008000047882 */ /* 0x002fe40000000000 */
[C---:B--2---:R-:W-:Y:S02]  /*07c0*/  ISETP.NE.OR P0, PT, R2.reuse, RZ, !P0 ;  /* 0x000000ff0200720c */ /* 0x044fe40004705670 */
[----:B------:R-:W-:-:S11]  /*07d0*/  ISETP.NE.AND P3, PT, R2, RZ, PT ;  /* 0x000000ff0200720c */ /* 0x000fd60003f65270 */
[----:B------:R-:W-:Y:S01]  /*07e0*/  VOTEU.ALL UP2, P0 ;  /* 0x00000000003f7886 */ /* 0x000fe20000040000 */
[----:B------:R-:W-:Y:S01]  /*07f0*/  VOTEU.ALL UP3, P0 ;  /* 0x00000000003f7886 */ /* 0x000fe20000060000 */
[----:B------:R-:W-:Y:S01]  /*0800*/  VOTEU.ALL UP4, P0 ;  /* 0x00000000003f7886 */ /* 0x000fe20000080000 */
[----:B------:R-:W-:Y:S02]  /*0810*/  VOTEU.ALL UP5, P0 ;  /* 0x00000000003f7886 */ /* 0x000fe400000a0000 */
[----:B------:R-:W1:Y:S01]  /*0820*/  @!UP2 S2UR UR7, SR_CgaCtaId ;  /* 0x000000000007a9c3 */ /* 0x000e620000008800 */
[----:B------:R-:W-:Y:S01]  /*0830*/  @!UP2 UMOV UR6, 0x400 ;  /* 0x000004000006a882 */ /* 0x000fe20000000000 */
[----:B------:R-:W-:-:S04]  /*0840*/  @!UP2 UIADD3 UR4, -UR4, 0x100000, URZ ;  /* 0x001000000404a890 */ /* 0x000fc8000fffe13f */
[----:B------:R-:W-:Y:S02]  /*0850*/  @!UP2 USHF.L.U32 UR5, UR4, 0xb, URZ ;  /* 0x0000000b0405a899 */ /* 0x000fe4000800063f */
[----:B------:R-:W-:Y:S02]  /*0860*/  @!UP2 USHF.L.U32 UR4, UR4, 0x1, URZ ;  /* 0x000000010404a899 */ /* 0x000fe4000800063f */
[----:B-1----:R-:W-:Y:S01]  /*0870*/  @!UP2 ULEA UR6, UR7, UR6, 0x18 ;  /* 0x000000060706a291 */ /* 0x002fe2000f8ec03f */
[----:B------:R-:W-:Y:S01]  /*0880*/  VOTEU.ALL UP2, P0 ;  /* 0x00000000003f7886 */ /* 0x000fe20000040000 */
[----:B------:R-:W1:Y:S10]  /*0890*/  FENCE.VIEW.ASYNC.S ;  /* 0x00000000000073c6 */ /* 0x000e740000000000 */
[----:B-1----:R1:W2:Y:S01]  /*08a0*/  @!UP2 SYNCS.EXCH.64 URZ, [UR6+0x64490], UR4 ;  /* 0x06449004063fa5b2 */ /* 0x0022a20008000100 */
[----:B------:R1:W1:Y:S01]  /*08b0*/  @!UP3 SYNCS.EXCH.64 URZ, [UR6+0x64498], UR4 ;  /* 0x06449804063fb5b2 */ /* 0x0002620008000100 */
[----:B------:R1:W1:Y:S01]  /*08c0*/  @!UP4 SYNCS.EXCH.64 URZ, [UR6+0x644a0], UR4 ;  /* 0x0644a004063fc5b2 */ /* 0x0002620008000100 */
[----:B------:R1:W1:Y:S01]  /*08d0*/  @!UP5 SYNCS.EXCH.64 URZ, [UR6+0x644a8], UR4 ;  /* 0x0644a804063fd5b2 */ /* 0x0002620008000100 */
[----:B------:R-:W-:Y:S01]  /*08e0*/  NOP ;  /* 0x0000000000007918 */ /* 0x000fe20000000000 */
[----:B------:R-:W-:Y:S05]  /*08f0*/  @P3 BRA `(.L_x_5) ;  /* 0x0000000000583947 */ /* 0x000fea0003800000 */
[----:B-1----:R-:W1:Y:S01]  /*0900*/  S2UR UR5, SR_CgaCtaId ;  /* 0x00000000000579c3 */ /* 0x002e620000008800 */
[----:B------:R-:W-:Y:S01]  /*0910*/  UMOV UR4, 0x400 ;  /* 0x0000040000047882 */ /* 0x000fe20000000000 */
[----:B------:R-:W-:Y:S01]  /*0920*/  UMOV UR6, 0x20 ;  /* 0x0000002000067882 */ /* 0x000fe20000000000 */
[----:B------:R-:W-:Y:S01]  /*0930*/  UMOV UR7, 0x80 ;  /* 0x0000008000077882 */ /* 0x000fe20000000000 */
[----:B------:R-:W-:Y:S01]  /*0940*/  ELECT P0, URZ, PT ;  /* 0x00000000003f782f */ /* 0x000fe20003800000 */
[----:B-1----:R-:W-:Y:S02]  /*0950*/  ULEA UR8, UR5, UR4, 0x18 ;  /* 0x0000000405087291 */ /* 0x002fe4000f8ec03f */
[----:B------:R-:W-:-:S04]  /*0960*/  UIADD3 UR4, -UR6, 0x100000, URZ ;  /* 0x0010000006047890 */ /* 0x000fc8000fffe13f */
[----:B------:R-:W-:Y:S02]  /*0970*/  USHF.L.U32 UR5, UR4, 0xb, URZ ;  /* 0x0000000b04057899 */ /* 0x000fe4000800063f */
[----:B------:R-:W-:Y:S02]  /*0980*/  USHF.L.U32 UR4, UR4, 0x1, URZ ;  /* 0x0000000104047899 */ /* 0x000fe4000800063f */
        /* <DEDUP_REMOVED lines=12> */
[----:B------:R-:W-:Y:S01]  /*0a50*/  NOP ;  /* 0x0000000000007918 */ /* 0x000fe20000000000 */
.L_x_5:
[----:B------:R-:W-:Y:S01]  /*0a60*/  VOTEU.ANY UP2, P2 ;  /* 0x00000000003f7886 */ /* 0x000fe20001040100 */
[----:B-1----:R-:W-:Y:S01]  /*0a70*/  R2UR UR8, R4 ;  /* 0x00000000040872ca */ /* 0x002fe200000e0000 */
[----:B------:R-:W-:Y:S01]  /*0a80*/  UMOV UR4, 0x40 ;  /* 0x0000004000047882 */ /* 0x000fe20000000000 */
[----:B------:R-:W-:Y:S01]  /*0a90*/  NOP ;  /* 0x0000000000007918 */ /* 0x000fe20000000000 */
[----:B------:R-:W-:Y:S01]  /*0aa0*/  ISETP.EQ.AND P0, PT, R3, 0x2, P1 ;  /* 0x000000020300780c */ /* 0x000fe20000f02270 */
[----:B------:R-:W1:Y:S01]  /*0ab0*/  @UP2 S2UR UR7, SR_CgaCtaId ;  /* 0x00000000000729c3 */ /* 0x000e620000008800 */
[----:B------:R-:W-:Y:S01]  /*0ac0*/  @UP2 UMOV UR6, 0x400 ;  /* 0x0000040000062882 */ /* 0x000fe20000000000 */
[----:B------:R-:W-:-:S04]  /*0ad0*/  @UP2 UIADD3 UR4, -UR4, 0x100000, URZ ;  /* 0x0010000004042890 */ /* 0x000fc8000fffe13f */
[----:B------:R-:W-:Y:S02]  /*0ae0*/  @UP2 USHF.L.U32 UR5, UR4, 0xb, URZ ;  /* 0x0000000b04052899 */ /* 0x000fe4000800063f */
[----:B------:R-:W-:Y:S01]  /*0af0*/  @UP2 USHF.L.U32 UR4, UR4, 0x1, URZ ;  /* 0x0000000104042899 */ /* 0x000fe2000800063f */
[----:B------:R-:W-:Y:S01]  /*0b00*/  ISETP.NE.AND P3, PT, RZ, UR8, PT ;  /* 0x00000008ff007c0c */ /* 0x000fe2000bf65270 */
[----:B-1----:R-:W-:Y:S01]  /*0b10*/  @UP2 ULEA UR6, UR7, UR6, 0x18 ;  /* 0x0000000607062291 */ /* 0x002fe2000f8ec03f */
[----:B------:R-:W-:Y:S01]  /*0b20*/  VOTEU.ANY UP2, P2 ;  /* 0x00000000003f7886 */ /* 0x000fe20001040100 */
[----:B------:R-:W-:Y:S01]  /*0b30*/  ISETP.EQ.AND P2, PT, R3, 0x1, P1 ;  /* 0x000000010300780c */ /* 0x000fe20000f42270 */
[----:B------:R-:W1:Y:S09]  /*0b40*/  FENCE.VIEW.ASYNC.S ;  /* 0x00000000000073c6 */ /* 0x000e720000000000 */
[----:B-1----:R1:W2:Y:S01]  /*0b50*/  @UP2 SYNCS.EXCH.64 URZ, [UR6+0x644b0], UR4 ;  /* 0x0644b004063f25b2 */ /* 0x0022a20008000100 */
[----:B------:R-:W-:Y:S01]  /*0b60*/  NOP ;  /* 0x0000000000007918 */ /* 0x000fe20000000000 */
[----:B--234-:R-:W-:Y:S06]  /*0b70*/  BAR.SYNC.DEFER_BLOCKING 0x0 ;  /* 0x0000000000007b1d */ /* 0x01cfec0000010000 */
[----:B------:R-:W-:Y:S05]  /*0b80*/  @!P3 BRA `(.L_x_6) ;  /* 0x000000e000b0b947 */ /* 0x000fea0003800000 */
[----:B------:R-:W-:-:S06]  /*0b90*/  UISETP.GT.U32.AND UP0, UPT, UR10, 0x3, UPT ;  /* 0x000000030a00788c */ /* 0x000fcc000bf04070 */
[----:B------:R-:W-:-:S13]  /*0ba0*/  PLOP3.LUT P0, PT, PT, PT, UP0, 0x80, 0x0 ;  /* 0x000000000000781c */ /* 0x000fda0003f0f008 */
[----:B-1----:R-:W-:Y:S05]  /*0bb0*/  @P0 EXIT ;  /* 0x000000000000094d */ /* 0x002fea0003800000 */
.L_x_7:
[----:B------:R-:W-:-:S08]  /*0bc0*/  NOP ;  /* 0x0000000000007918 */ /* 0x000fd00000000000 */
[----:B------:R-:W1:Y:S02]  /*0bd0*/  USETMAXREG.TRY_ALLOC.CTAPOOL UP0, 0xf0 ;  /* 0x000000f0000079c8 */ /* 0x000e640008000600 */
[----:B-1----:R-:W-:-:S13]  /*0be0*/  PLOP3.LUT P0, PT, PT, PT, UP0, 0x80, 0x0 ;  /* 0x000000000000781c */ /* 0x002fda0003f0f008 */
[----:B------:R-:W-:Y:S05]  /*0bf0*/  @!P0 BRA `(.L_x_7) ;  /* 0xfffffffc00f08947 */ /* 0x000fea000383ffff */
[----:B------:R-:W2:Y:S01]  /*0c00*/  LDL R0, [R1] ;  /* 0x0000000001007983 */ /* 0x000ea20000100800 */
[----:B------:R-:W-:Y:S02]  /*0c10*/  ULDC UR4, c[0x0][0xa00] ;  /* 0x0002800000047ab9 */ /* 0x000fe40000000800 */
[----:B--2---:R-:W-:-:S13]  /*0c20*/  ISETP.GE.AND P0, PT, R0, UR4, PT ;  /* 0x0000000400007c0c */ /* 0x004fda000bf06270 */
[----:B------:R-:W-:Y:S05]  /*0c30*/  @P0 EXIT ;  /* 0x000000000000094d */ /* 0x000fea0003800000 */
[----:B------:R-:W2:Y:S04]  /*0c40*/  LDL R0, [R1+0xc] ;  /* 0x00000c0001007983 */ /* 0x000ea80000100800 */
[----:B------:R-:W3:Y:S01]  /*0c50*/  LDL R3, [R1+0x4] ;  /* 0x0000040001037983 */ /* 0x000ee20000100800 */
[----:B------:R-:W1:Y:S01]  /*0c60*/  S2R R2, SR_TID.X ;  /* 0x0000000000027919 */ /* 0x000e620000002100 */
[----:B------:R-:W-:Y:S01]  /*0c70*/  UMOV UR47, URZ ;  /* 0x0000003f002f7c82 */ /* 0x000fe20008000000 */
[----:B------:R-:W-:Y:S01]  /*0c80*/  UMOV UR36, URZ ;  /* 0x0000003f00247c82 */ /* 0x000fe20008000000 */
[----:B------:R-:W-:Y:S01]  /*0c90*/  UMOV UR39, URZ ;  /* 0x0000003f00277c82 */ /* 0x000fe20008000000 */
[----:B--2---:R-:W-:Y:S02]  /*0ca0*/  R2UR UR4, R0 ;  /* 0x00000000000472ca */ /* 0x004fe400000e0000 */
[----:B-1----:R-:W-:-:S02]  /*0cb0*/  SHF.R.S32.HI R0, RZ, 0x1f, R2 ;  /* 0x0000001fff007819 */ /* 0x002fc40000011402 */
[----:B---3--:R-:W-:Y:S02]  /*0cc0*/  R2UR UR5, R3 ;  /* 0x00000000030572ca */ /* 0x008fe400000e0000 */
[----:B------:R-:W-:-:S04]  /*0cd0*/  LEA.HI R0, R0, R2, RZ, 0x7 ;  /* 0x0000000200007211 */ /* 0x000fc800078f38ff */
[----:B------:R-:W-:-:S04]  /*0ce0*/  LOP3.LUT R0, R0, 0xffffff80, RZ, 0xc0, !PT ;  /* 0xffffff8000007812 */ /* 0x000fc800078ec0ff */
[----:B------:R-:W-:-:S04]  /*0cf0*/  IADD3 R0, -R0, R2, RZ ;  /* 0x0000000200007210 */ /* 0x000fc80007ffe1ff */
[----:B------:R-:W-:Y:S01]  /*0d00*/  SHF.R.S32.HI R3, RZ, 0x1f, R0 ;  /* 0x0000001fff037819 */ /* 0x000fe20000011400 */
[----:B------:R-:W-:-:S03]  /*0d10*/  UISETP.NE.AND UP0, UPT, UR5, 0x1, UPT ;  /* 0x000000010500788c */ /* 0x000fc6000bf05270 */
[----:B------:R-:W-:Y:S01]  /*0d20*/  LEA.HI R3, R3, R0, RZ, 0x2 ;  /* 0x0000000003037211 */ /* 0x000fe200078f10ff */
[----:B------:R-:W-:Y:S02]  /*0d30*/  ULOP3.LUT UR5, UR4, 0x1, URZ, 0xfc, !UPT ;  /* 0x0000000104057892 */ /* 0x000fe4000f8efc3f */
[----:B------:R-:W-:Y:S01]  /*0d40*/  USEL UR4, URZ, 0x1, UP0 ;  /* 0x000000013f047887 */ /* 0x000fe20008000000 */
[----:B------:R-:W-:-:S04]  /*0d50*/  LOP3.LUT R3, R3, 0x7ffffffc, RZ, 0xc0, !PT ;  /* 0x7ffffffc03037812 */ /* 0x000fc800078ec0ff */
[----:B------:R-:W-:Y:S02]  /*0d60*/  IADD3 R3, R0, -R3, RZ ;  /* 0x8000000300037210 */ /* 0x000fe40007ffe0ff */
[----:B------:R-:W-:Y:S01]  /*0d70*/  MOV R226, UR4 ;  /* 0x0000000400e27c02 */ /* 0x000fe20008000f00 */
[----:B------:R-:W-:Y:S01]  /*0d80*/  UMOV UR4, URZ ;  /* 0x0000003f00047c82 */ /* 0x000fe20008000000 */
[----:B------:R-:W-:Y:S02]  /*0d90*/  MOV R236, UR5 ;  /* 0x0000000500ec7c02 */ /* 0x000fe40008000f00 */
[----:B------:R-:W-:Y:S02]  /*0da0*/  SHF.L.U32 R221, R3, 0x1, RZ ;  /* 0x0000000103dd7819 */ /* 0x000fe400000006ff */
[----:B------:R-:W-:-:S07]  /*0db0*/  MOV R224, UR4 ;  /* 0x0000000400e07c02 */ /* 0x000fce0008000f00 */
.L_x_87:
[----:B------:R-:W2:Y:S01]  /*0dc0*/  LDL R3, [R1] ;  /* 0x0000000001037983 */ /* 0x000ea20000100800 */
[----:B------:R-:W-:Y:S01]  /*0dd0*/  ULDC UR8, c[0x0][0xa04] ;  /* 0x0002810000087ab9 */ /* 0x000fe20000000800 */
[----:B------:R-:W-:Y:S02]  /*0de0*/  ULDC UR4, c[0x0][0xa10] ;  /* 0x0002840000047ab9 */ /* 0x000fe40000000800 */
[----:B---3--:R-:W3:Y:S01]  /*0df0*/  LDL R2, [R1+0x4] ;  /* 0x0000040001027983 */ /* 0x008ee20000100800 */
[----:B------:R-:W-:Y:S02]  /*0e00*/  UISETP.NE.AND UP0, UPT, UR8, 0x1, UPT ;  /* 0x000000010800788c */ /* 0x000fe4000bf05270 */
[----:B------:R-:W-:Y:S01]  /*0e10*/  UISETP.NE.AND UP1, UPT, UR4, 0x1, UPT ;  /* 0x000000010400788c */ /* 0x000fe2000bf25270 */
[----:B------:R-:W-:-:S08]  /*0e20*/  ULDC UR44, c[0x0][0xa1c] ;  /* 0x00028700002c7ab9 */ /* 0x000fd00000000800 */
[----:B------:R-:W-:Y:S01]  /*0e30*/  @UP0 ULDC.64 UR6, c[0x0][0xa08] ;  /* 0x0002820000060ab9 */ /* 0x000fe20000000a00 */
[----:B--2---:R-:W-:Y:S02]  /*0e40*/  R2UR UR61, R3 ;  /* 0x00000000033d72ca */ /* 0x004fe400000e0000 */
[----:B---3--:R-:W-:-:S11]  /*0e50*/  R2UR UR9, R2 ;  /* 0x00000000020972ca */ /* 0x008fd600000e0000 */
[----:B------:R-:W-:-:S03]  /*0e60*/  UIMAD.WIDE.U32 UR4, UR61, UR6, URZ ;  /* 0x000000063d0472a5 */ /* 0x000fc6000f8e003f */
[----:B------:R-:W-:Y:S01]  /*0e70*/  @UP1 ULDC UR6, c[0x0][0xa18] ;  /* 0x0002860000061ab9 */ /* 0x000fe20000000800 */
[----:B------:R-:W-:Y:S02]  /*0e80*/  @UP0 USHF.R.U32.HI UR61, URZ, UR7, UR5 ;  /* 0x000000073f3d0299 */ /* 0x000fe40008011605 */
[----:B------:R-:W-:Y:S01]  /*0e90*/  UISETP.NE.AND UP0, UPT, UR44, 0x1, UPT ;  /* 0x000000012c00788c */ /* 0x000fe2000bf05270 */
[----:B------:R-:W-:Y:S01]  /*0ea0*/  @UP1 ULDC UR4, c[0x0][0xa14] ;  /* 0x0002850000041ab9 */ /* 0x000fe20000000800 */
[----:B------:R-:W-:Y:S02]  /*0eb0*/  UISETP.NE.AND UP2, UPT, UR9, 0x1, UPT ;  /* 0x000000010900788c */ /* 0x000fe4000bf45270 */
[----:B------:R-:W-:Y:S01]  /*0ec0*/  IADD3 R0, RZ, -UR61, RZ ;  /* 0x8000003dff007c10 */ /* 0x000fe2000fffe0ff */
[----:B------:R-:W-:Y:S02]  /*0ed0*/  UIMAD.WIDE.U32 UR4, UR61, UR4, URZ ;  /* 0x000000043d0472a5 */ /* 0x000fe4000f8e003f */
[----:B------:R-:W-:-:S02]  /*0ee0*/  UMOV UR60, UR61 ;  /* 0x0000003d003c7c82 */ /* 0x000fc40008000000 */
[----:B------:R-:W-:Y:S01]  /*0ef0*/  @UP1 USHF.R.U32.HI UR60, URZ, UR6, UR5 ;  /* 0x000000063f3c1299 */ /* 0x000fe20008011605 */
[----:B------:R-:W-:Y:S01]  /*0f00*/  IMAD R0, R0, UR8, R3 ;  /* 0x0000000800007c24 */ /* 0x000fe2000f8e0203 */
[----:B------:R-:W-:Y:S01]  /*0f10*/  PLOP3.LUT P0, PT, PT, PT, UP2, 0x80, 0x0 ;  /* 0x000000000000781c */ /* 0x000fe20003f0f028 */
[----:B------:R-:W-:Y:S02]  /*0f20*/  @UP0 ULDC.64 UR6, c[0x0][0xa20] ;  /* 0x0002880000060ab9 */ /* 0x000fe40000000a00 */
[----:B------:R-:W-:-:S03]  /*0f30*/  UIMAD.WIDE.U32 UR4, UR60, UR6, URZ ;  /* 0x000000063c0472a5 */ /* 0x000fc6000f8e003f */
[----:B------:R-:W-:Y:S01]  /*0f40*/  UMOV UR6, UR60 ;  /* 0x0000003c00067c82 */ /* 0x000fe20008000000 */
[----:B------:R-:W-:-:S03]  /*0f50*/  @UP0 USHF.R.U32.HI UR6, URZ, UR7, UR5 ;  /* 0x000000073f060299 */ /* 0x000fc60008011605 */
[----:B------:R-:W-:Y:S01]  /*0f60*/  R2UR UR5, R0 ;  /* 0x00000000000572ca */ /* 0x000fe200000e0000 */
[----:B------:R-:W-:-:S04]  /*0f70*/  UIADD3 UR4, -UR6, URZ, URZ ;  /* 0x0000003f06047290 */ /* 0x000fc8000fffe13f */
[----:B------:R-:W-:-:S08]  /*0f80*/  UIMAD UR44, UR44, UR4, UR60 ;  /* 0x000000042c2c72a4 */ /* 0x000fd0000f8e023c */
[----:B------:R-:W-:Y:S01]  /*0f90*/  MOV R225, UR5 ;  /* 0x0000000500e17c02 */ /* 0x000fe20008000f00 */
[----:B------:R-:W-:Y:S06]  /*0fa0*/  @!P0 BRA `(.L_x_8) ;  /* 0x00000000008c8947 */ /* 0x000fec0003800000 */
[----:B------:R-:W-:-:S13]  /*0fb0*/  R2UR UR4, R2 ;  /* 0x00000000020472ca */ /* 0x000fda00000e0000 */
[----:B------:R-:W-:-:S06]  /*0fc0*/  UISETP.NE.AND UP0, UPT, UR4, 0x2, UPT ;  /* 0x000000020400788c */ /* 0x000fcc000bf05270 */
[----:B------:R-:W-:-:S13]  /*0fd0*/  PLOP3.LUT P1, PT, PT, PT, UP0, 0x80, 0x0 ;  /* 0x000000000000781c */ /* 0x000fda0003f2f008 */
[----:B------:R-:W-:Y:S05]  /*0fe0*/  @!P1 BRA `(.L_x_9) ;  /* 0x00000000005c9947 */ /* 0x000fea0003800000 */
[----:B------:R-:W-:-:S13]  /*0ff0*/  R2UR UR4, R2 ;  /* 0x00000000020472ca */ /* 0x000fda00000e0000 */
[----:B------:R-:W-:-:S06]  /*1000*/  UISETP.NE.AND UP0, UPT, UR4, 0x3, UPT ;  /* 0x000000030400788c */ /* 0x000fcc000bf05270 */
[----:B------:R-:W-:-:S13]  /*1010*/  PLOP3.LUT P1, PT, PT, PT, UP0, 0x80, 0x0 ;  /* 0x000000000000781c */ /* 0x000fda0003f2f008 */
[----:B------:R-:W-:Y:S05]  /*1020*/  @!P1 BRA `(.L_x_10) ;  /* 0x0000000000309947 */ /* 0x000fea0003800000 */
[----:B------:R-:W-:-:S13]  /*1030*/  R2UR UR4, R2 ;  /* 0x00000000020472ca */ /* 0x000fda00000e0000 */
[----:B------:R-:W-:-:S06]  /*1040*/  UISETP.NE.AND UP0, UPT, UR4, 0x4, UPT ;  /* 0x000000040400788c */ /* 0x000fcc000bf05270 */
[----:B------:R-:W-:-:S13]  /*1050*/  PLOP3.LUT P1, PT, PT, PT, UP0, 0x80, 0x0 ;  /* 0x000000000000781c */ /* 0x000fda0003f2f008 */
[----:B------:R-:W-:Y:S05]  /*1060*/  @P1 BRA `(.L_x_11) ;  /* 0x0000000000741947 */ /* 0x000fea0003800000 */
[----:B------:R-:W-:Y:S01]  /*1070*/  R2UR UR5, R224 ;  /* 0x00000000e00572ca */ /* 0x000fe200000e0000 */
[----:B------:R-:W-:Y:S02]  /*1080*/  UIADD3 UR4, UR47, -0x1, URZ ;  /* 0xffffffff2f047890 */ /* 0x000fe4000fffe03f */
[----:B------:R-:W-:Y:S02]  /*1090*/  ULOP3.LUT UR47, UR47, 0x1, URZ, 0xc, !UPT ;  /* 0x000000012f2f7892 */ /* 0x000fe4000f8e0c3f */
[----:B------:R-:W-:-:S04]  /*10a0*/  ULOP3.LUT UR4, UR4, 0x2, URZ, 0xc0, !UPT ;  /* 0x0000000204047892 */ /* 0x000fc8000f8ec03f */
[----:B------:R-:W-:-:S04]  /*10b0*/  USHF.R.U32.HI UR4, URZ, 0x1, UR4 ;  /* 0x000000013f047899 */ /* 0x000fc80008011604 */
[----:B------:R-:W-:-:S06]  /*10c0*/  ULOP3.LUT UR5, UR5, UR4, URZ, 0x3c, !UPT ;  /* 0x0000000405057292 */ /* 0x000fcc000f8e3c3f */
[----:B------:R-:W-:Y:S01]  /*10d0*/  MOV R224, UR5 ;  /* 0x0000000500e07c02 */ /* 0x000fe20008000f00 */
[----:B------:R-:W-:Y:S06]  /*10e0*/  BRA `(.L_x_11) ;  /* 0x0000000000547947 */ /* 0x000fec0003800000 */
.L_x_10:
[----:B------:R-:W-:Y:S01]  /*10f0*/  R2UR UR5, R224 ;  /* 0x00000000e00572ca */ /* 0x000fe200000e0000 */
[----:B------:R-:W-:Y:S02]  /*1100*/  ULOP3.LUT UP0, URZ, UR47, 0x2, URZ, 0xc0, !UPT ;  /* 0x000000022f3f7892 */ /* 0x000fe4000f80c03f */
[----:B------:R-:W-:Y:S02]  /*1110*/  ULOP3.LUT UR47, UR47, 0x1, URZ, 0xc0, !UPT ;  /* 0x000000012f2f7892 */ /* 0x000fe4000f8ec03f */
[----:B------:R-:W-:-:S08]  /*1120*/  USEL UR4, URZ, 0x1, UP0 ;  /* 0x000000013f047887 */ /* 0x000fd00008000000 */
[----:B------:R-:W-:-:S06]  /*1130*/  ULOP3.LUT UR5, UR5, UR4, URZ, 0x3c, !UPT ;  /* 0x0000000405057292 */ /* 0x000fcc000f8e3c3f */
[----:B------:R-:W-:Y:S01]  /*1140*/  MOV R224, UR5 ;  /* 0x0000000500e07c02 */ /* 0x000fe20008000f00 */
[----:B------:R-:W-:Y:S06]  /*1150*/  BRA `(.L_x_11) ;  /* 0x0000000000387947 */ /* 0x000fec0003800000 */
.L_x_9:
[----:B------:R-:W-:Y:S01]  /*1160*/  R2UR UR5, R224 ;  /* 0x00000000e00572ca */ /* 0x000fe200000e0000 */
[----:B------:R-:W-:Y:S02]  /*1170*/  UIADD3 UR4, UR47, 0x1, URZ ;  /* 0x000000012f047890 */ /* 0x000fe4000fffe03f */
[----:B------:R-:W-:Y:S02]  /*1180*/  ULOP3.LUT UR47, UR47, 0x1, URZ, 0xc, !UPT ;  /* 0x000000012f2f7892 */ /* 0x000fe4000f8e0c3f */
[----:B------:R-:W-:-:S04]  /*1190*/  UISETP.GT.U32.AND UP0, UPT, UR4, 0x1, UPT ;  /* 0x000000010400788c */ /* 0x000fc8000bf04070 */
[----:B------:R-:W-:-:S04]  /*11a0*/  USEL UR4, URZ, 0x1, !UP0 ;  /* 0x000000013f047887 */ /* 0x000fc8000c000000 */
[----:B------:R-:W-:-:S06]  /*11b0*/  ULOP3.LUT UR5, UR5, UR4, URZ, 0x3c, !UPT ;  /* 0x0000000405057292 */ /* 0x000fcc000f8e3c3f */
[----:B------:R-:W-:Y:S01]  /*11c0*/  MOV R224, UR5 ;  /* 0x0000000500e07c02 */ /* 0x000fe20008000f00 */
[----:B------:R-:W-:Y:S06]  /*11d0*/  BRA `(.L_x_11) ;  /* 0x0000000000187947 */ /* 0x000fec0003800000 */
.L_x_8:
[----:B------:R-:W-:Y:S01]  /*11e0*/  R2UR UR5, R224 ;  /* 0x00000000e00572ca */ /* 0x000fe200000e0000 */
[----:B------:R-:W-:Y:S02]  /*11f0*/  UISETP.GT.U32.AND UP0, UPT, UR47, 0x1, UPT ;  /* 0x000000012f00788c */ /* 0x000fe4000bf04070 */
[----:B------:R-:W-:Y:S02]  /*1200*/  ULOP3.LUT UR47, UR47, 0x1, URZ, 0xc0, !UPT ;  /* 0x000000012f2f7892 */ /* 0x000fe4000f8ec03f */
[----:B------:R-:W-:-:S08]  /*1210*/  USEL UR4, URZ, 0x1, !UP0 ;  /* 0x000000013f047887 */ /* 0x000fd0000c000000 */
[----:B------:R-:W-:-:S06]  /*1220*/  ULOP3.LUT UR5, UR5, UR4, URZ, 0x3c, !UPT ;  /* 0x0000000405057292 */ /* 0x000fcc000f8e3c3f */
[----:B------:R-:W-:-:S07]  /*1230*/  MOV R224, UR5 ;  /* 0x0000000500e07c02 */ /* 0x000fce0008000f00 */
.L_x_11:
        /* <DEDUP_REMOVED lines=13> */
[----:B------:R-:W-:-:S13]  /*1310*/  R2UR UR4, R225 ;  /* 0x00000000e10472ca */ /* 0x000fda00000e0000 */
[----:B------:R-:W-:-:S06]  /*1320*/  ULEA UR4, UR4, 0x3, 0x1 ;  /* 0x0000000304047891 */ /* 0x000fcc000f8e083f */
[----:B------:R-:W-:Y:S01]  /*1330*/  MOV R225, UR4 ;  /* 0x0000000400e17c02 */ /* 0x000fe20008000f00 */
[----:B------:R-:W-:Y:S06]  /*1340*/  BRA `(.L_x_15) ;  /* 0x00000000002c7947 */ /* 0x000fec0003800000 */
.L_x_14:
[----:B------:R-:W-:-:S13]  /*1350*/  R2UR UR4, R225 ;  /* 0x00000000e10472ca */ /* 0x000fda00000e0000 */
[----:B------:R-:W-:-:S06]  /*1360*/  ULEA UR4, UR4, 0x2, 0x1 ;  /* 0x0000000204047891 */ /* 0x000fcc000f8e083f */
[----:B------:R-:W-:Y:S01]  /*1370*/  MOV R225, UR4 ;  /* 0x0000000400e17c02 */ /* 0x000fe20008000f00 */
[----:B------:R-:W-:Y:S06]  /*1380*/  BRA `(.L_x_15) ;  /* 0x00000000001c7947 */ /* 0x000fec0003800000 */
.L_x_13:
[----:B------:R-:W-:-:S13]  /*1390*/  R2UR UR4, R225 ;  /* 0x00000000e10472ca */ /* 0x000fda00000e0000 */
[----:B------:R-:W-:-:S06]  /*13a0*/  ULEA UR4, UR4, 0x1, 0x1 ;  /* 0x0000000104047891 */ /* 0x000fcc000f8e083f */
[----:B------:R-:W-:Y:S01]  /*13b0*/  MOV R225, UR4 ;  /* 0x0000000400e17c02 */ /* 0x000fe20008000f00 */
[----:B------:R-:W-:Y:S06]  /*13c0*/  BRA `(.L_x_15) ;  /* 0x00000000000c7947 */ /* 0x000fec0003800000 */
.L_x_12:
[----:B------:R-:W-:-:S13]  /*13d0*/  R2UR UR4, R225 ;  /* 0x00000000e10472ca */ /* 0x000fda00000e0000 */
[----:B------:R-:W-:-:S06]  /*13e0*/  USHF.L.U32 UR4, UR4, 0x1, URZ ;  /* 0x0000000104047899 */ /* 0x000fcc000800063f */
[----:B------:R-:W-:-:S07]  /*13f0*/  MOV R225, UR4 ;  /* 0x0000000400e17c02 */ /* 0x000fce0008000f00 */
.L_x_15:
[----:B------:R-:W2:Y:S02]  /*1400*/  LDL R0, [R1+0x8] ;  /* 0x0000080001007983 */ /* 0x000ea40000100800 */
[----:B--2---:R-:W-:-:S13]  /*1410*/  R2UR UR4, R0 ;  /* 0x00000000000472ca */ /* 0x004fda00000e0000 */
[----:B------:R-:W-:-:S04]  /*1420*/  ULOP3.LUT UR4, UR4, 0x1, URZ, 0xfc, !UPT ;  /* 0x0000000104047892 */ /* 0x000fc8000f8efc3f */
[----:B------:R-:W-:-:S06]  /*1430*/  UISETP.NE.AND UP0, UPT, UR4, 0x3, UPT ;  /* 0x000000030400788c */ /* 0x000fcc000bf05270 */
[----:B------:R-:W-:-:S13]  /*1440*/  PLOP3.LUT P0, PT, PT, PT, UP0, 0x80, 0x0 ;  /* 0x000000000000781c */ /* 0x000fda0003f0f008 */
[----:B------:R-:W-:Y:S05]  /*1450*/  @!P0 BRA `(.L_x_16) ;  /* 0x0000000000048947 */ /* 0x000fea0003800000 */
[----:B------:R-:W-:Y:S01]  /*1460*/  BPT.TRAP 0x1 ;  /* 0x000000040000795c */ /* 0x000fe20000300000 */
.L_x_16:
[----:B------:R-:W1:Y:S01]  /*1470*/  S2UR UR4, SR_CgaCtaId ;  /* 0x00000000000479c3 */ /* 0x000e620000008800 */
[----:B------:R-:W-:Y:S01]  /*1480*/  R2UR UR6, R224 ;  /* 0x00000000e00672ca */ /* 0x000fe200000e0000 */
[----:B------:R-:W-:Y:S01]  /*1490*/  UMOV UR37, 0x400 ;  /* 0x0000040000257882 */ /* 0x000fe20000000000 */
[----:B------:R-:W-:-:S11]  /*14a0*/  R2UR UR5, R236 ;  /* 0x00000000ec0572ca */ /* 0x000fd600000e0000 */
[----:B------:R-:W-:Y:S02]  /*14b0*/  MOV R0, UR6 ;  /* 0x0000000600007c02 */ /* 0x000fe40008000f00 */
[----:B------:R-:W-:Y:S02]  /*14c0*/  UISETP.NE.AND UP0, UPT, UR5, 0x3, UPT ;  /* 0x000000030500788c */ /* 0x000fe4000bf05270 */
[----:B------:R-:W-:-:S04]  /*14d0*/  SHF.L.U32 R0, R0, 0x1f, RZ ;  /* 0x0000001f00007819 */ /* 0x000fc800000006ff */
[----:B------:R-:W-:Y:S01]  /*14e0*/  PLOP3.LUT P0, PT, PT, PT, UP0, 0x80, 0x0 ;  /* 0x000000000000781c */ /* 0x000fe20003f0f008 */
[----:B-1----:R-:W-:-:S04]  /*14f0*/  ULEA UR37, UR4, UR37, 0x18 ;  /* 0x0000002504257291 */ /* 0x002fc8000f8ec03f */
[----:B------:R-:W-:-:S09]  /*1500*/  ULEA UR4, UR47, UR37, 0x3 ;  /* 0x000000252f047291 */ /* 0x000fd2000f8e183f */
[----:B------:R-:W1:Y:S02]  /*1510*/  SYNCS.PHASECHK.TRANS64.TRYWAIT P1, [UR4+0x64450], R0 ;  /* 0x06445000ff0075a7 */ /* 0x000e640008020144 */
[----:B-1----:R-:W-:Y:S05]  /*1520*/  @!P1 BRA `(.L_x_17) ;  /* 0x000000f400d49947 */ /* 0x002fea0003800000 */
.L_x_133:
[----:B------:R-:W-:Y:S05]  /*1530*/  @!P0 BRA `(.L_x_18) ;  /* 0x0000000000048947 */ /* 0x000fea0003800000 */
[----:B------:R-:W-:Y:S01]  /*1540*/  BPT.TRAP 0x1 ;  /* 0x000000040000795c */ /* 0x000fe20000300000 */
.L_x_18:
[----:B-1----:R-:W2:Y:S01]  /*1550*/  LDL R0, [R1+0x4] ;  /* 0x0000040001007983 */ /* 0x002ea20000100800 */
[----:B------:R-:W-:Y:S01]  /*1560*/  ULEA UR38, UR36, UR37, 0x3 ;  /* 0x0000002524267291 */ /* 0x000fe2000f8e183f */
[----:B------:R-:W-:Y:S01]  /*1570*/  R2UR UR5, R226 ;  /* 0x00000000e20572ca */ /* 0x000fe200000e0000 */
[----:B------:R-:W-:-:S12]  /*1580*/  UIADD3 UR6, UR37, 0x64490, URZ ;  /* 0x0006449025067890 */ /* 0x000fd8000fffe03f */
[----:B------:R-:W-:-:S04]  /*1590*/  MOV R2, UR5 ;  /* 0x0000000500027c02 */ /* 0x000fc80008000f00 */
[----:B------:R-:W-:Y:S02]  /*15a0*/  SHF.L.U32 R2, R2, 0x1f, RZ ;  /* 0x0000001f02027819 */ /* 0x000fe400000006ff */
[----:B--2---:R-:W-:Y:S02]  /*15b0*/  R2UR UR4, R0 ;  /* 0x00000000000472ca */ /* 0x004fe400000e0000 */
[----:B------:R-:W-:-:S04]  /*15c0*/  MOV R0, UR39 ;  /* 0x0000002700007c02 */ /* 0x000fc80008000f00 */
[----:B------:R-:W-:-:S04]  /*15d0*/  SHF.L.U32 R0, R0, 0x1f, RZ ;  /* 0x0000001f00007819 */ /* 0x000fc800000006ff */
[----:B------:R-:W1:Y:S03]  /*15e0*/  SYNCS.PHASECHK.TRANS64.TRYWAIT P1, [UR38+0x64400], R0 ;  /* 0x06440000ff0075a7 */ /* 0x000e660008020166 */
[----:B------:R-:W-:Y:S02]  /*15f0*/  ULEA UR7, UR4, 0xfffffff8, 0x3 ;  /* 0xfffffff804077891 */ /* 0x000fe4000f8e183f */
[----:B------:R-:W-:Y:S02]  /*1600*/  ULEA UR4, UR4, UR6, 0x3 ;  /* 0x0000000604047291 */ /* 0x000fe4000f8e183f */
[----:B------:R-:W-:-:S04]  /*1610*/  ULOP3.LUT UR7, UR7, 0x8, URZ, 0xc, !UPT ;  /* 0x0000000807077892 */ /* 0x000fc8000f8e0c3f */
[----:B------:R-:W-:Y:S01]  /*1620*/  MOV R227, UR4 ;  /* 0x0000000400e37c02 */ /* 0x000fe20008000f00 */
[----:B-1----:R-:W-:Y:S07]  /*1630*/  @!P1 BRA `(.L_x_19) ;  /* 0x000000f400a89947 */ /* 0x002fee0003800000 */
.L_x_134:
[----:B------:R-:W-:-:S13]  /*1640*/  R2UR UR4, R227 ;  /* 0x00000000e30472ca */ /* 0x000fda00000e0000 */
[----:B------:R-:W2:Y:S02]  /*1650*/  SYNCS.PHASECHK.TRANS64.TRYWAIT P1, [UR4+-0x8], R2 ;  /* 0xfffff802ff0075a7 */ /* 0x000ea40008020144 */
[----:B--2---:R-:W-:Y:S05]  /*1660*/  @!P1 BRA `(.L_x_20) ;  /* 0x000000f400b49947 */ /* 0x004fea0003800000 */
.L_x_135:
[----:B------:R-:W-:Y:S01]  /*1670*/  UIADD3 UR5, UR37, 0x10000, URZ ;  /* 0x0001000025057890 */ /* 0x000fe2000fffe03f */
[----:B------:R-:W-:Y:S01]  /*1680*/  WARPGROUP.ARRIVE ;  /* 0x00000000000079c5 */ /* 0x000fe20000000000 */
[----:B------:R-:W-:Y:S01]  /*1690*/  USHF.R.U32.HI UR4, URZ, 0x4, UR37 ;  /* 0x000000043f047899 */ /* 0x000fe20008011625 */
[C---:B-1----:R-:W-:Y:S01]  /*16a0*/  IADD3 R0, R221.reuse, 0x1, RZ ;  /* 0x00000001dd007810 */ /* 0x042fe20007ffe0ff */
[----:B------:R-:W-:Y:S01]  /*16b0*/  USHF.R.U32.HI UR5, URZ, 0x4, UR5 ;  /* 0x000000043f057899 */ /* 0x000fe20008011605 */
[C---:B------:R-:W-:Y:S01]  /*16c0*/  IADD3 R2, R221.reuse, 0x8, RZ ;  /* 0x00000008dd027810 */ /* 0x040fe20007ffe0ff */
[----:B------:R-:W-:Y:S01]  /*16d0*/  ULOP3.LUT UR4, UR4, 0x3fff, URZ, 0xc0, !UPT ;  /* 0x00003fff04047892 */ /* 0x000fe2000f8ec03f */
[C---:B------:R-:W-:Y:S01]  /*16e0*/  IADD3 R3, R221.reuse, 0x9, RZ ;  /* 0x00000009dd037810 */ /* 0x040fe20007ffe0ff */
[----:B------:R-:W-:Y:S01]  /*16f0*/  ULOP3.LUT UR45, UR5, 0x3fff, URZ, 0xc0, !UPT ;  /* 0x00003fff052d7892 */ /* 0x000fe2000f8ec03f */
[C---:B------:R-:W-:Y:S01]  /*1700*/  IADD3 R14, R221.reuse, 0x61, RZ ;  /* 0x00000061dd0e7810 */ /* 0x040fe20007ffe0ff */
[----:B------:R-:W-:Y:S01]  /*1710*/  ULOP3.LUT UR4, UR4, 0x10000, URZ, 0xfc, !UPT ;  /* 0x0001000004047892 */ /* 0x000fe2000f8efc3f */
[----:B------:R-:W-:Y:S01]  /*1720*/  P2R R17, PR, RZ, 0x1 ;  /* 0x00000001ff117803 */ /* 0x000fe20000000000 */
[----:B------:R-:W-:Y:S01]  /*1730*/  ULOP3.LUT UR46, UR45, 0x10000, URZ, 0xfc, !UPT ;  /* 0x000100002d2e7892 */ /* 0x000fe2000f8efc3f */
[----:B------:R-:W-:Y:S01]  /*1740*/  IADD3 R18, R221, 0x79, RZ ;  /* 0x00000079dd127810 */ /* 0x000fe20007ffe0ff */
[----:B------:R-:W-:-:S02]  /*1750*/  ULEA UR5, UR47, UR4, 0xb ;  /* 0x000000042f057291 */ /* 0x000fc4000f8e583f */
[----:B------:R-:W-:Y:S01]  /*1760*/  ULEA UR4, UR36, UR46, 0xc ;  /* 0x0000002e24047291 */ /* 0x000fe2000f8e603f */
[----:B------:R-:W-:Y:S01]  /*1770*/  UMOV UR9, 0x40000040 ;  /* 0x4000004000097882 */ /* 0x000fe20000000000 */
[----:B------:R-:W-:Y:S01]  /*1780*/  UMOV UR11, 0x40000040 ;  /* 0x40000040000b7882 */ /* 0x000fe20000000000 */
[----:B------:R-:W-:Y:S02]  /*1790*/  MOV R223, UR9 ;  /* 0x0000000900df7c02 */ /* 0x000fe40008000f00 */
[----:B------:R-:W-:Y:S01]  /*17a0*/  UMOV UR8, UR5 ;  /* 0x0000000500087c82 */ /* 0x000fe20008000000 */
[----:B------:R-:W-:Y:S01]  /*17b0*/  UMOV UR13, 0x40000040 ;  /* 0x40000040000d7882 */ /* 0x000fe20000000000 */
[----:B------:R-:W-:Y:S01]  /*17c0*/  UMOV UR10, UR4 ;  /* 0x00000004000a7c82 */ /* 0x000fe20008000000 */
[----:B------:R-:W-:Y:S01]  /*17d0*/  MOV R222, UR8 ;  /* 0x0000000800de7c02 */ /* 0x000fe20008000f00 */
[----:B------:R-:W-:Y:S01]  /*17e0*/  HGMMA.64x128x16.F32 R24, gdesc[UR8], RZ, !UPT, gsb0 ;  /* 0x01e00000081879f0 */ /* 0x000fe2000c0008ff */
[----:B------:R-:W-:Y:S01]  /*17f0*/  UIADD3 UR8, UR5, 0x2, URZ ;  /* 0x0000000205087890 */ /* 0x000fe2000fffe03f */
[----:B------:R-:W-:Y:S01]  /*1800*/  MOV R13, UR13 ;  /* 0x0000000d000d7c02 */ /* 0x000fe20008000f00 */
[----:B------:R-:W-:Y:S01]  /*1810*/  UIADD3 UR9, UR4, 0x2, URZ ;  /* 0x0000000204097890 */ /* 0x000fe2000fffe03f */
[----:B------:R-:W-:Y:S01]  /*1820*/  UMOV UR15, 0x40000040 ;  /* 0x40000040000f7882 */ /* 0x000fe20000000000 */
[----:B------:R-:W-:-:S03]  /*1830*/  UIADD3 UR10, UR4, 0x402, URZ ;  /* 0x00000402040a7890 */ /* 0x000fc6000fffe03f */
[----:B------:R-:W-:Y:S01]  /*1840*/  UMOV UR12, UR8 ;  /* 0x00000008000c7c82 */ /* 0x000fe20008000000 */
[----:B------:R-:W-:Y:S01]  /*1850*/  UIADD3 UR8, UR5, 0x4, URZ ;  /* 0x0000000405087890 */ /* 0x000fe2000fffe03f */
[----:B------:R-:W-:Y:S01]  /*1860*/  MOV R12, UR12 ;  /* 0x0000000c000c7c02 */ /* 0x000fe20008000f00 */
[----:B------:R-:W-:Y:S01]  /*1870*/  UMOV UR14, UR9 ;  /* 0x00000009000e7c82 */ /* 0x000fe20008000000 */
[----:B------:R-:W-:Y:S01]  /*1880*/  UIADD3 UR9, UR4, 0x4, URZ ;  /* 0x0000000404097890 */ /* 0x000fe2000fffe03f */
[----:B------:R-:W-:Y:S01]  /*1890*/  UMOV UR11, 0x40000040 ;  /* 0x40000040000b7882 */ /* 0x000fe20000000000 */
[----:B------:R-:W-:Y:S02]  /*18a0*/  UIADD3 UR16, UR5, 0x206, URZ ;  /* 0x0000020605107890 */ /* 0x000fe4000fffe03f */
[----:B------:R-:W-:Y:S01]  /*18b0*/  UIADD3 UR18, UR4, 0x406, URZ ;  /* 0x0000040604127890 */ /* 0x000fe2000fffe03f */
[----:B------:R-:W-:Y:S01]  /*18c0*/  UMOV UR17, 0x40000040 ;  /* 0x4000004000117882 */ /* 0x000fe20000000000 */
[----:B------:R-:W-:Y:S01]  /*18d0*/  UMOV UR19, 0x40000040 ;  /* 0x4000004000137882 */ /* 0x000fe20000000000 */
[----:B------:R-:W-:-:S02]  /*18e0*/  UIADD3 UR20, UR5, 0x400, URZ ;  /* 0x0000040005147890 */ /* 0x000fc4000fffe03f */
[----:B------:R-:W-:Y:S01]  /*18f0*/  UIADD3 UR22, UR4, 0x800, URZ ;  /* 0x0000080004167890 */ /* 0x000fe2000fffe03f */
[----:B------:R-:W-:Y:S01]  /*1900*/  UMOV UR21, 0x40000040 ;  /* 0x4000004000157882 */ /* 0x000fe20000000000 */
[----:B------:R-:W-:Y:S01]  /*1910*/  UMOV UR23, 0x40000040 ;  /* 0x4000004000177882 */ /* 0x000fe20000000000 */
[----:B------:R-:W-:Y:S02]  /*1920*/  UIADD3 UR24, UR5, 0x402, URZ ;  /* 0x0000040205187890 */ /* 0x000fe4000fffe03f */
[----:B------:R-:W-:Y:S01]  /*1930*/  UIADD3 UR26, UR4, 0x802, URZ ;  /* 0x00000802041a7890 */ /* 0x000fe2000fffe03f */
[----:B------:R-:W-:Y:S01]  /*1940*/  UMOV UR25, 0x40000040 ;  /* 0x4000004000197882 */ /* 0x000fe20000000000 */
        /* <DEDUP_REMOVED lines=21> */
[----:B------:R-:W-:Y:S01]  /*1aa0*/  UMOV UR57, 0x40000040 ;  /* 0x4000004000397882 */ /* 0x000fe20000000000 */
[----:B------:R-:W-:Y:S01]  /*1ab0*/  UMOV UR59, 0x40000040 ;  /* 0x40000040003b7882 */ /* 0x000fe20000000000 */
[----:B------:R-:W-:Y:S01]  /*1ac0*/  MOV R5, UR57 ;  /* 0x0000003900057c02 */ /* 0x000fe20008000f00 */
[----:B------:R-:W-:Y:S02]  /*1ad0*/  WARPGROUP.DEPBAR.LE gsb0, 0x0 ;  /* 0x00008000000079c5 */ /* 0x000fe40000010000 */
[----:B------:R-:W-:-:S06]  /*1ae0*/  WARPGROUP.ARRIVE ;  /* 0x00000000000079c5 */ /* 0x000fcc0000000000 */
[----:B------:R-:W-:Y:S01]  /*1af0*/  HGMMA.64x128x16.F32 R24, gdesc[UR12], R24, gsb0 ;  /* 0x01e000000c1879f0 */ /* 0x000fe20008000818 */
[----:B------:R-:W-:Y:S01]  /*1b00*/  UMOV UR12, UR8 ;  /* 0x00000008000c7c82 */ /* 0x000fe20008000000 */
[----:B------:R-:W-:Y:S01]  /*1b10*/  UMOV UR13, 0x40000040 ;  /* 0x40000040000d7882 */ /* 0x000fe20000000000 */
[----:B------:R-:W-:Y:S01]  /*1b20*/  UMOV UR14, UR9 ;  /* 0x00000009000e7c82 */ /* 0x000fe20008000000 */
[----:B------:R-:W-:Y:S01]  /*1b30*/  UMOV UR15, 0x40000040 ;  /* 0x40000040000f7882 */ /* 0x000fe20000000000 */
[----:B------:R-:W-:Y:S01]  /*1b40*/  UIADD3 UR8, UR5, 0x6, URZ ;  /* 0x0000000605087890 */ /* 0x000fe2000fffe03f */
[----:B------:R-:W-:Y:S01]  /*1b50*/  MOV R10, UR12 ;  /* 0x0000000c000a7c02 */ /* 0x000fe20008000f00 */
[----:B------:R-:W-:Y:S01]  /*1b60*/  UIADD3 UR9, UR4, 0x6, URZ ;  /* 0x0000000604097890 */ /* 0x000fe2000fffe03f */
        /* <DEDUP_REMOVED lines=21> */
[----:B------:R-:W-:Y:S01]  /*1cc0*/  UMOV UR9, 0x40000040 ;  /* 0x4000004000097882 */ /* 0x000fe20000000000 */
[----:B------:R-:W-:Y:S01]  /*1cd0*/  MOV R7, UR13 ;  /* 0x0000000d00077c02 */ /* 0x000fe20008000f00 */
[----:B------:R-:W-:Y:S02]  /*1ce0*/  WARPGROUP.DEPBAR.LE gsb0, 0x0 ;  /* 0x00008000000079c5 */ /* 0x000fe40000010000 */
[----:B------:R-:W-:-:S06]  /*1cf0*/  WARPGROUP.ARRIVE ;  /* 0x00000000000079c5 */ /* 0x000fcc0000000000 */
[----:B------:R-:W-:Y:S01]  /*1d00*/  HGMMA.64x128x16.F32 R24, gdesc[UR12], R24, gsb0 ;  /* 0x01e000000c1879f0 */ /* 0x000fe20008000818 */
[----:B------:R-:W-:Y:S02]  /*1d10*/  UIADD3 UR12, UR5, 0x204, URZ ;  /* 0x00000204050c7890 */ /* 0x000fe4000fffe03f */
[----:B------:R-:W-:Y:S01]  /*1d20*/  UIADD3 UR14, UR4, 0x404, URZ ;  /* 0x00000404040e7890 */ /* 0x000fe2000fffe03f */
[----:B------:R-:W-:Y:S01]  /*1d30*/  UMOV UR13, 0x40000040 ;  /* 0x40000040000d7882 */ /* 0x000fe20000000000 */
[----:B------:R-:W-:Y:S01]  /*1d40*/  UMOV UR15, 0x40000040 ;  /* 0x40000040000f7882 */ /* 0x000fe20000000000 */
[----:B------:R-:W-:Y:S02]  /*1d50*/  UIADD3 UR5, UR5, 0x606, URZ ;  /* 0x0000060605057890 */ /* 0x000fe4000fffe03f */
[----:B------:R-:W-:-:S05]  /*1d60*/  UIADD3 UR4, UR4, 0xc06, URZ ;  /* 0x00000c0604047890 */ /* 0x000fca000fffe03f */
[----:B------:R-:W-:Y:S01]  /*1d70*/  UMOV UR56, UR5 ;  /* 0x0000000500387c82 */ /* 0x000fe20008000000 */
[----:B------:R-:W-:Y:S01]  /*1d80*/  ULDC UR5, c[0x0][0x604] ;  /* 0x0001810000057ab9 */ /* 0x000fe20000000800 */
[----:B------:R-:W-:Y:S01]  /*1d90*/  UMOV UR58, UR4 ;  /* 0x00000004003a7c82 */ /* 0x000fe20008000000 */
[----:B------:R-:W-:Y:S01]  /*1da0*/  ULDC UR4, c[0x0][0x28c] ;  /* 0x0000a30000047ab9 */ /* 0x000fe20000000800 */
[----:B------:R-:W-:Y:S02]  /*1db0*/  MOV R4, UR56 ;  /* 0x0000003800047c02 */ /* 0x000fe40008000f00 */
[----:B------:R-:W-:Y:S02]  /*1dc0*/  ISETP.GE.AND P5, PT, R0, UR4, PT ;  /* 0x0000000400007c0c */ /* 0x000fe4000bfa6270 */
[C---:B------:R-:W-:Y:S02]  /*1dd0*/  IADD3 R0, R221.reuse, 0x10, RZ ;  /* 0x00000010dd007810 */ /* 0x040fe40007ffe0ff */
[----:B------:R-:W-:-:S02]  /*1de0*/  ISETP.GE.AND P6, PT, R221, UR4, PT ;  /* 0x00000004dd007c0c */ /* 0x000fc4000bfc6270 */
[----:B------:R-:W-:Y:S02]  /*1df0*/  ISETP.GE.AND P3, PT, R0, UR4, PT ;  /* 0x0000000400007c0c */ /* 0x000fe4000bf66270 */
[----:B------:R-:W-:Y:S02]  /*1e00*/  IADD3 R0, R221, 0x18, RZ ;  /* 0x00000018dd007810 */ /* 0x000fe40007ffe0ff */
[----:B------:R-:W-:Y:S02]  /*1e10*/  ISETP.GE.AND P1, PT, R2, UR4, PT ;  /* 0x0000000402007c0c */ /* 0x000fe4000bf26270 */
[----:B------:R-:W-:Y:S02]  /*1e20*/  ISETP.GE.AND P2, PT, R3, UR4, PT ;  /* 0x0000000403007c0c */ /* 0x000fe4000bf46270 */
[----:B------:R-:W-:Y:S02]  /*1e30*/  IADD3 R2, R221, 0x11, RZ ;  /* 0x00000011dd027810 */ /* 0x000fe40007ffe0ff */
[----:B------:R-:W-:-:S02]  /*1e40*/  ISETP.GE.AND P0, PT, R14, UR4, PT ;  /* 0x000000040e007c0c */ /* 0x000fc4000bf06270 */
[----:B------:R-:W-:Y:S02]  /*1e50*/  ISETP.GE.AND P4, PT, R2, UR4, PT ;  /* 0x0000000402007c0c */ /* 0x000fe4000bf86270 */
[C---:B------:R-:W-:Y:S02]  /*1e60*/  IADD3 R2, R221.reuse, 0x20, RZ ;  /* 0x00000020dd027810 */ /* 0x040fe40007ffe0ff */
[----:B------:R-:W-:Y:S02]  /*1e70*/  IADD3 R14, R221, 0x68, RZ ;  /* 0x00000068dd0e7810 */ /* 0x000fe40007ffe0ff */
[----:B------:R-:W-:Y:S01]  /*1e80*/  P2R R16, PR, RZ, 0x1 ;  /* 0x00000001ff107803 */ /* 0x000fe20000000000 */
[----:B------:R-:W-:Y:S02]  /*1e90*/  WARPGROUP.DEPBAR.LE gsb0, 0x0 ;  /* 0x00008000000079c5 */ /* 0x000fe40000010000 */
[----:B------:R-:W-:-:S06]  /*1ea0*/  WARPGROUP.ARRIVE ;  /* 0x00000000000079c5 */ /* 0x000fcc0000000000 */
[----:B------:R-:W-:Y:S03]  /*1eb0*/  HGMMA.64x128x16.F32 R24, gdesc[UR8], R24, gsb0 ;  /* 0x01e00000081879f0 */ /* 0x000fe60008000818 */
[----:B------:R-:W-:Y:S02]  /*1ec0*/  WARPGROUP.DEPBAR.LE gsb0, 0x0 ;  /* 0x00008000000079c5 */ /* 0x000fe40000010000 */
[----:B------:R-:W-:-:S07]  /*1ed0*/  WARPGROUP.ARRIVE ;  /* 0x00000000000079c5 */ /* 0x000fce0000000000 */
        /* <DEDUP_REMOVED lines=29> */
[----:B------:R-:W-:Y:S02]  /*20b0*/  FSEL R24, R24, -INF , !P6 ;  /* 0xff80000018187808 */ /* 0x000fe40007000000 */
[----:B------:R-:W-:Y:S02]  /*20c0*/  FSEL R26, R26, -INF , !P6 ;  /* 0xff8000001a1a7808 */ /* 0x000fe40007000000 */
[----:B------:R-:W-:Y:S02]  /*20d0*/  ISETP.GE.AND P6, PT, R0, UR4, PT ;  /* 0x0000000400007c0c */ /* 0x000fe4000bfc6270 */
[----:B------:R-:W-:-:S02]  /*20e0*/  IADD3 R0, R221, 0x19, RZ ;  /* 0x00000019dd007810 */ /* 0x000fc40007ffe0ff */
[----:B------:R-:W-:Y:S02]  /*20f0*/  FSEL R25, R25, -INF , !P5 ;  /* 0xff80000019197808 */ /* 0x000fe40006800000 */
[----:B------:R-:W-:Y:S02]  /*2100*/  FSEL R27, R27, -INF , !P5 ;  /* 0xff8000001b1b7808 */ /* 0x000fe40006800000 */
[----:B------:R-:W-:Y:S02]  /*2110*/  ISETP.GE.AND P5, PT, R0, UR4, PT ;  /* 0x0000000400007c0c */ /* 0x000fe4000bfa6270 */
[----:B------:R-:W-:Y:S02]  /*2120*/  IADD3 R0, R221, 0x21, RZ ;  /* 0x00000021dd007810 */ /* 0x000fe40007ffe0ff */
[----:B------:R-:W-:Y:S02]  /*2130*/  FSEL R29, R29, -INF , !P2 ;  /* 0xff8000001d1d7808 */ /* 0x000fe40005000000 */
[----:B------:R-:W-:-:S02]  /*2140*/  FSEL R31, R31, -INF , !P2 ;  /* 0xff8000001f1f7808 */ /* 0x000fc40005000000 */
[----:B------:R-:W-:Y:S02]  /*2150*/  ISETP.GE.AND P2, PT, R0, UR4, PT ;  /* 0x0000000400007c0c */ /* 0x000fe4000bf46270 */
[----:B------:R-:W-:Y:S02]  /*2160*/  IADD3 R0, R221, 0x29, RZ ;  /* 0x00000029dd007810 */ /* 0x000fe40007ffe0ff */
[----:B------:R-:W-:Y:S02]  /*2170*/  FSEL R28, R28, -INF , !P1 ;  /* 0xff8000001c1c7808 */ /* 0x000fe40004800000 */
[----:B------:R-:W-:Y:S02]  /*2180*/  FMNMX R3, R24, R25, !PT ;  /* 0x0000001918037209 */ /* 0x000fe40007800000 */
[----:B------:R-:W-:Y:S02]  /*2190*/  FSEL R33, R33, -INF , !P4 ;  /* 0xff80000021217808 */ /* 0x000fe40006000000 */
[----:B------:R-:W-:-:S02]  /*21a0*/  FSEL R35, R35, -INF , !P4 ;  /* 0xff80000023237808 */ /* 0x000fc40006000000 */
[----:B------:R-:W-:Y:S02]  /*21b0*/  ISETP.GE.AND P4, PT, R0, UR4, PT ;  /* 0x0000000400007c0c */ /* 0x000fe4000bf86270 */
[----:B------:R-:W-:Y:S02]  /*21c0*/  FMNMX R0, R28, R3, !PT ;  /* 0x000000031c007209 */ /* 0x000fe40007800000 */
[----:B------:R-:W-:Y:S02]  /*21d0*/  FSEL R32, R32, -INF , !P3 ;  /* 0xff80000020207808 */ /* 0x000fe40005800000 */
[----:B------:R-:W-:Y:S02]  /*21e0*/  FMNMX R3, R29, R0, !PT ;  /* 0x000000001d037209 */ /* 0x000fe40007800000 */
[----:B------:R-:W-:Y:S02]  /*21f0*/  FSEL R30, R30, -INF , !P1 ;  /* 0xff8000001e1e7808 */ /* 0x000fe40004800000 */
[----:B------:R-:W-:-:S02]  /*2200*/  FMNMX R0, R32, R3, !PT ;  /* 0x0000000320007209 */ /* 0x000fc40007800000 */
[----:B------:R-:W-:Y:S02]  /*2210*/  ISETP.GE.AND P1, PT, R2, UR4, PT ;  /* 0x0000000402007c0c */ /* 0x000fe4000bf26270 */
[----:B------:R-:W-:Y:S02]  /*2220*/  IADD3 R2, R221, 0x28, RZ ;  /* 0x00000028dd027810 */ /* 0x000fe40007ffe0ff */
[----:B------:R-:W-:Y:S02]  /*2230*/  FSEL R36, R36, -INF , !P6 ;  /* 0xff80000024247808 */ /* 0x000fe40007000000 */
[----:B------:R-:W-:Y:S02]  /*2240*/  FMNMX R3, R33, R0, !PT ;  /* 0x0000000021037209 */ /* 0x000fe40007800000 */
[----:B------:R-:W-:Y:S02]  /*2250*/  FSEL R34, R34, -INF , !P3 ;  /* 0xff80000022227808 */ /* 0x000fe40005800000 */
[----:B------:R-:W-:-:S02]  /*2260*/  ISETP.GE.AND P3, PT, R2, UR4, PT ;  /* 0x0000000402007c0c */ /* 0x000fc4000bf66270 */
[----:B------:R-:W-:Y:S02]  /*2270*/  IADD3 R2, R221, 0x30, RZ ;  /* 0x00000030dd027810 */ /* 0x000fe40007ffe0ff */
[----:B------:R-:W-:Y:S02]  /*2280*/  FSEL R37, R37, -INF , !P5 ;  /* 0xff80000025257808 */ /* 0x000fe40006800000 */
[----:B------:R-:W-:Y:S02]  /*2290*/  FMNMX R0, R36, R3, !PT ;  /* 0x0000000324007209 */ /* 0x000fe40007800000 */
[----:B------:R-:W-:Y:S02]  /*22a0*/  FSEL R38, R38, -INF , !P6 ;  /* 0xff80000026267808 */ /* 0x000fe40007000000 */
[----:B------:R-:W-:Y:S02]  /*22b0*/  ISETP.GE.AND P6, PT, R2, UR4, PT ;  /* 0x0000000402007c0c */ /* 0x000fe4000bfc6270 */
[----:B------:R-:W-:-:S02]  /*22c0*/  FSEL R40, R40, -INF , !P1 ;  /* 0xff80000028287808 */ /* 0x000fc40004800000 */
[----:B------:R-:W-:Y:S02]  /*22d0*/  FMNMX R3, R37, R0, !PT ;  /* 0x0000000025037209 */ /* 0x000fe40007800000 */
[----:B------:R-:W-:Y:S02]  /*22e0*/  IADD3 R2, R221, 0x31, RZ ;  /* 0x00000031dd027810 */ /* 0x000fe40007ffe0ff */
[----:B------:R-:W-:Y:S02]  /*22f0*/  FSEL R39, R39, -INF , !P5 ;  /* 0xff80000027277808 */ /* 0x000fe40006800000 */
[----:B------:R-:W-:Y:S02]  /*2300*/  FSEL R41, R41, -INF , !P2 ;  /* 0xff80000029297808 */ /* 0x000fe40005000000 */
[----:B------:R-:W-:Y:S02]  /*2310*/  FMNMX R0, R40, R3, !PT ;  /* 0x0000000328007209 */ /* 0x000fe40007800000 */
[----:B------:R-:W-:-:S02]  /*2320*/  ISETP.GE.AND P5, PT, R2, UR4, PT ;  /* 0x0000000402007c0c */ /* 0x000fc4000bfa6270 */
[----:B------:R-:W-:Y:S02]  /*2330*/  IADD3 R2, R221, 0x38, RZ ;  /* 0x00000038dd027810 */ /* 0x000fe40007ffe0ff */
[----:B------:R-:W-:Y:S02]  /*2340*/  FSEL R44, R44, -INF , !P3 ;  /* 0xff8000002c2c7808 */ /* 0x000fe40005800000 */
[----:B------:R-:W-:Y:S02]  /*2350*/  FMNMX R3, R41, R0, !PT ;  /* 0x0000000029037209 */ /* 0x000fe40007800000 */
[----:B------:R-:W-:Y:S02]  /*2360*/  FSEL R42, R42, -INF , !P1 ;  /* 0xff8000002a2a7808 */ /* 0x000fe40004800000 */
[----:B------:R-:W-:Y:S02]  /*2370*/  ISETP.GE.AND P1, PT, R2, UR4, PT ;  /* 0x0000000402007c0c */ /* 0x000fe4000bf26270 */
[----:B------:R-:W-:-:S02]  /*2380*/  IADD3 R2, R221, 0x39, RZ ;  /* 0x00000039dd027810 */ /* 0x000fc40007ffe0ff */
[----:B------:R-:W-:Y:S02]  /*2390*/  FSEL R45, R45, -INF , !P4 ;  /* 0xff8000002d2d7808 */ /* 0x000fe40006000000 */
[----:B------:R-:W-:Y:S02]  /*23a0*/  FMNMX R0, R44, R3, !PT ;  /* 0x000000032c007209 */ /* 0x000fe40007800000 */
[----:B------:R-:W-:Y:S02]  /*23b0*/  FSEL R43, R43, -INF , !P2 ;  /* 0xff8000002b2b7808 */ /* 0x000fe40005000000 */
[----:B------:R-:W-:Y:S02]  /*23c0*/  ISETP.GE.AND P2, PT, R2, UR4, PT ;  /* 0x0000000402007c0c */ /* 0x000fe4000bf46270 */
[----:B------:R-:W-:Y:S02]  /*23d0*/  IADD3 R2, R221, 0x40, RZ ;  /* 0x00000040dd027810 */ /* 0x000fe40007ffe0ff */
[----:B------:R-:W-:-:S02]  /*23e0*/  FSEL R48, R48, -INF , !P6 ;  /* 0xff80000030307808 */ /* 0x000fc40007000000 */
[----:B------:R-:W-:Y:S02]  /*23f0*/  FMNMX R3, R45, R0, !PT ;  /* 0x000000002d037209 */ /* 0x000fe40007800000 */
[----:B------:R-:W-:Y:S02]  /*2400*/  FSEL R46, R46, -INF , !P3 ;  /* 0xff8000002e2e7808 */ /* 0x000fe40005800000 */
[----:B------:R-:W-:Y:S02]  /*2410*/  ISETP.GE.AND P3, PT, R2, UR4, PT ;  /* 0x0000000402007c0c */ /* 0x000fe4000bf66270 */
[----:B------:R-:W-:Y:S02]  /*2420*/  FSEL R49, R49, -INF , !P5 ;  /* 0xff80000031317808 */ /* 0x000fe40006800000 */
[----:B------:R-:W-:Y:S02]  /*2430*/  FMNMX R0, R48, R3, !PT ;  /* 0x0000000330007209 */ /* 0x000fe40007800000 */
[----:B------:R-:W-:-:S02]  /*2440*/  IADD3 R2, R221, 0x41, RZ ;  /* 0x00000041dd027810 */ /* 0x000fc40007ffe0ff */
[----:B------:R-:W-:Y:S02]  /*2450*/  FSEL R47, R47, -INF , !P4 ;  /* 0xff8000002f2f7808 */ /* 0x000fe40006000000 */
[----:B------:R-:W-:Y:S02]  /*2460*/  FSEL R52, R52, -INF , !P1 ;  /* 0xff80000034347808 */ /* 0x000fe40004800000 */
[----:B------:R-:W-:Y:S02]  /*2470*/  FMNMX R3, R49, R0, !PT ;  /* 0x0000000031037209 */ /* 0x000fe40007800000 */
[----:B------:R-:W-:Y:S02]  /*2480*/  ISETP.GE.AND P4, PT, R2, UR4, PT ;  /* 0x0000000402007c0c */ /* 0x000fe4000bf86270 */
[----:B------:R-:W-:Y:S02]  /*2490*/  IADD3 R2, R221, 0x48, RZ ;  /* 0x00000048dd027810 */ /* 0x000fe40007ffe0ff */
[----:B------:R-:W-:-:S02]  /*24a0*/  FSEL R53, R53, -INF , !P2 ;  /* 0xff80000035357808 */ /* 0x000fc40005000000 */
[----:B------:R-:W-:Y:S02]  /*24b0*/  FMNMX R0, R52, R3, !PT ;  /* 0x0000000334007209 */ /* 0x000fe40007800000 */
[----:B------:R-:W-:Y:S02]  /*24c0*/  FSEL R50, R50, -INF , !P6 ;  /* 0xff80000032327808 */ /* 0x000fe40007000000 */
[----:B------:R-:W-:Y:S02]  /*24d0*/  ISETP.GE.AND P6, PT, R2, UR4, PT ;  /* 0x0000000402007c0c */ /* 0x000fe4000bfc6270 */
[----:B------:R-:W-:Y:S02]  /*24e0*/  IADD3 R2, R221, 0x49, RZ ;  /* 0x00000049dd027810 */ /* 0x000fe40007ffe0ff */
[----:B------:R-:W-:Y:S02]  /*24f0*/  FSEL R56, R56, -INF , !P3 ;  /* 0xff80000038387808 */ /* 0x000fe40005800000 */
[----:B------:R-:W-:-:S02]  /*2500*/  FMNMX R3, R53, R0, !PT ;  /* 0x0000000035037209 */ /* 0x000fc40007800000 */
[----:B------:R-:W-:Y:S02]  /*2510*/  FSEL R51, R51, -INF , !P5 ;  /* 0xff80000033337808 */ /* 0x000fe40006800000 */
[----:B------:R-:W-:Y:S02]  /*2520*/  ISETP.GE.AND P5, PT, R2, UR4, PT ;  /* 0x0000000402007c0c */ /* 0x000fe4000bfa6270 */
[----:B------:R-:W-:Y:S02]  /*2530*/  IADD3 R2, R221, 0x50, RZ ;  /* 0x00000050dd027810 */ /* 0x000fe40007ffe0ff */
[----:B------:R-:W-:Y:S02]  /*2540*/  FSEL R57, R57, -INF , !P4 ;  /* 0xff80000039397808 */ /* 0x000fe40006000000 */
[----:B------:R-:W-:Y:S02]  /*2550*/  FMNMX R0, R56, R3, !PT ;  /* 0x0000000338007209 */ /* 0x000fe40007800000 */
[----:B------:R-:W-:-:S02]  /*2560*/  FSEL R54, R54, -INF , !P1 ;  /* 0xff80000036367808 */ /* 0x000fc40004800000 */
[----:B------:R-:W-:Y:S02]  /*2570*/  ISETP.GE.AND P1, PT, R2, UR4, PT ;  /* 0x0000000402007c0c */ /* 0x000fe4000bf26270 */
[----:B------:R-:W-:Y:S02]  /*2580*/  FSEL R60, R60, -INF , !P6 ;  /* 0xff8000003c3c7808 */ /* 0x000fe40007000000 */
[----:B------:R-:W-:Y:S02]  /*2590*/  FMNMX R3, R57, R0, !PT ;  /* 0x0000000039037209 */ /* 0x000fe40007800000 */
[----:B------:R-:W-:Y:S02]  /*25a0*/  IADD3 R2, R221, 0x51, RZ ;  /* 0x00000051dd027810 */ /* 0x000fe40007ffe0ff */
[----:B------:R-:W-:Y:S02]  /*25b0*/  FSEL R55, R55, -INF , !P2 ;  /* 0xff80000037377808 */ /* 0x000fe40005000000 */
[----:B------:R-:W-:-:S02]  /*25c0*/  FSEL R61, R61, -INF , !P5 ;  /* 0xff8000003d3d7808 */ /* 0x000fc40006800000 */
[----:B------:R-:W-:Y:S02]  /*25d0*/  FMNMX R0, R60, R3, !PT ;  /* 0x000000033c007209 */ /* 0x000fe40007800000 */
[----:B------:R-:W-:Y:S02]  /*25e0*/  ISETP.GE.AND P2, PT, R2, UR4, PT ;  /* 0x0000000402007c0c */ /* 0x000fe4000bf46270 */
[----:B------:R-:W-:Y:S02]  /*25f0*/  IADD3 R2, R221, 0x58, RZ ;  /* 0x00000058dd027810 */ /* 0x000fe40007ffe0ff */
[----:B------:R-:W-:Y:S02]  /*2600*/  FSEL R64, R64, -INF , !P1 ;  /* 0xff80000040407808 */ /* 0x000fe40004800000 */
[----:B------:R-:W-:Y:S02]  /*2610*/  FMNMX R3, R61, R0, !PT ;  /* 0x000000003d037209 */ /* 0x000fe40007800000 */
[----:B------:R-:W-:-:S02]  /*2620*/  FSEL R58, R58, -INF , !P3 ;  /* 0xff8000003a3a7808 */ /* 0x000fc40005800000 */
        /* <DEDUP_REMOVED lines=32> */
[----:B------:R-:W-:Y:S02]  /*2830*/  FSEL R80, R80, -INF , !P3 ;  /* 0xff80000050507808 */ /* 0x000fe40005800000 */
[----:B------:R-:W-:Y:S02]  /*2840*/  FMNMX R3, R77, R0, !PT ;  /* 0x000000004d037209 */ /* 0x000fe40007800000 */
[----:B------:R-:W-:Y:S02]  /*2850*/  IADD3 R14, R221, 0x78, RZ ;  /* 0x00000078dd0e7810 */ /* 0x000fe40007ffe0ff */
[----:B------:R-:W-:-:S02]  /*2860*/  FSEL R63, R63, -INF , !P5 ;  /* 0xff8000003f3f7808 */ /* 0x000fc40006800000 */
[----:B------:R-:W-:Y:S02]  /*2870*/  FSEL R81, R81, -INF , !P4 ;  /* 0xff80000051517808 */ /* 0x000fe40006000000 */
[----:B------:R-:W-:Y:S02]  /*2880*/  FMNMX R0, R80, R3, !PT ;  /* 0x0000000350007209 */ /* 0x000fe40007800000 */
[----:B------:R-:W-:Y:S02]  /*2890*/  ISETP.GE.AND P5, PT, R14, UR4, PT ;  /* 0x000000040e007c0c */ /* 0x000fe4000bfa6270 */
[----:B------:R-:W-:Y:S02]  /*28a0*/  FMNMX R3, R81, R0, !PT ;  /* 0x0000000051037209 */ /* 0x000fe40007800000 */
[----:B------:R-:W-:Y:S02]  /*28b0*/  FSEL R84, R84, -INF , !P5 ;  /* 0xff80000054547808 */ /* 0x000fe40006800000 */
[----:B------:R-:W-:-:S02]  /*28c0*/  ISETP.GE.AND P6, PT, R18, UR4, PT ;  /* 0x0000000412007c0c */ /* 0x000fc4000bfc6270 */
[----:B------:R-:W-:Y:S02]  /*28d0*/  FMNMX R0, R84, R3, !PT ;  /* 0x0000000354007209 */ /* 0x000fe40007800000 */
[----:B------:R-:W-:Y:S02]  /*28e0*/  FSEL R85, R85, -INF , !P6 ;  /* 0xff80000055557808 */ /* 0x000fe40007000000 */
[----:B------:R-:W-:Y:S02]  /*28f0*/  P2R R15, PR, RZ, 0x2 ;  /* 0x00000002ff0f7803 */ /* 0x000fe40000000000 */
[----:B------:R-:W-:Y:S02]  /*2900*/  FMNMX R0, R85, R0, !PT ;  /* 0x0000000055007209 */ /* 0x000fe40007800000 */
[----:B------:R-:W-:Y:S02]  /*2910*/  ISETP.GE.AND P0, PT, R2, UR4, PT ;  /* 0x0000000402007c0c */ /* 0x000fe4000bf06270 */
[----:B------:R-:W-:Y:S01]  /*2920*/  FSEL R83, R83, -INF , !P4 ;  /* 0xff80000053537808 */ /* 0x000fe20006000000 */
[----:B------:R-:W1:Y:S01]  /*2930*/  SHFL.BFLY PT, R3, R0, 0x1, 0x1f ;  /* 0x0c201f0000037f89 */ /* 0x000e6200000e0000 */
[----:B------:R-:W-:-:S02]  /*2940*/  FSEL R74, R74, -INF , !P0 ;  /* 0xff8000004a4a7808 */ /* 0x000fc40004000000 */
[----:B------:R-:W-:Y:S02]  /*2950*/  ISETP.NE.AND P0, PT, R16, RZ, PT ;  /* 0x000000ff1000720c */ /* 0x000fe40003f05270 */
[----:B------:R-:W-:Y:S02]  /*2960*/  FSEL R82, R82, -INF , !P3 ;  /* 0xff80000052527808 */ /* 0x000fe40005800000 */
[----:B------:R-:W-:Y:S02]  /*2970*/  FSEL R75, R75, -INF , !P0 ;  /* 0xff8000004b4b7808 */ /* 0x000fe40004000000 */
[----:B------:R-:W-:Y:S02]  /*2980*/  ISETP.NE.AND P0, PT, R17, RZ, PT ;  /* 0x000000ff1100720c */ /* 0x000fe40003f05270 */
[----:B------:R-:W-:Y:S02]  /*2990*/  FSEL R87, R87, -INF , !P6 ;  /* 0xff80000057577808 */ /* 0x000fe40007000000 */
[----:B------:R-:W-:-:S02]  /*29a0*/  FSEL R79, R79, -INF , !P2 ;  /* 0xff8000004f4f7808 */ /* 0x000fc40005000000 */
[----:B------:R-:W-:Y:S02]  /*29b0*/  FSEL R86, R86, -INF , !P5 ;  /* 0xff80000056567808 */ /* 0x000fe40006800000 */
[----:B-1----:R-:W-:-:S05]  /*29c0*/  FMNMX R3, R0, R3, !PT ;  /* 0x0000000300037209 */ /* 0x002fca0007800000 */
[----:B------:R-:W1:Y:S02]  /*29d0*/  SHFL.BFLY PT, R14, R3, 0x2, 0x1f ;  /* 0x0c401f00030e7f89 */ /* 0x000e6400000e0000 */
[----:B-1----:R-:W-:Y:S02]  /*29e0*/  FMNMX R14, R3, R14, !PT ;  /* 0x0000000e030e7209 */ /* 0x002fe40007800000 */
[----:B------:R-:W-:Y:S02]  /*29f0*/  FMNMX R3, R26, R27, !PT ;  /* 0x0000001b1a037209 */ /* 0x000fe40007800000 */
[----:B------:R-:W-:Y:S02]  /*2a00*/  FSETP.NEU.AND P1, PT, R14, -INF , PT ;  /* 0xff8000000e00780b */ /* 0x000fe40003f2d000 */
[----:B------:R-:W-:Y:S02]  /*2a10*/  FMNMX R0, R30, R3, !PT ;  /* 0x000000031e007209 */ /* 0x000fe40007800000 */
[----:B------:R-:W-:-:S02]  /*2a20*/  FSEL R2, R14, RZ, P1 ;  /* 0x000000ff0e027208 */ /* 0x000fc40000800000 */
[----:B------:R-:W-:Y:S02]  /*2a30*/  ISETP.NE.AND P1, PT, R15, RZ, PT ;  /* 0x000000ff0f00720c */ /* 0x000fe40003f25270 */
[----:B------:R-:W-:Y:S01]  /*2a40*/  FMNMX R3, R31, R0, !PT ;  /* 0x000000001f037209 */ /* 0x000fe20007800000 */
[----:B------:R-:W-:Y:S01]  /*2a50*/  FMUL R2, R2, UR5 ;  /* 0x0000000502027c20 */ /* 0x000fe20008400000 */
[----:B------:R-:W-:Y:S02]  /*2a60*/  FSEL R78, R78, -INF , !P1 ;  /* 0xff8000004e4e7808 */ /* 0x000fe40004800000 */
[----:B------:R-:W-:Y:S01]  /*2a70*/  FMNMX R0, R34, R3, !PT ;  /* 0x0000000322007209 */ /* 0x000fe20007800000 */
[--C-:B------:R-:W-:Y:S01]  /*2a80*/  FFMA R24, R24, UR5, -R2.reuse ;  /* 0x0000000518187c23 */ /* 0x100fe20008000802 */
[--C-:B------:R-:W-:Y:S01]  /*2a90*/  FFMA R17, R29, UR5, -R2.reuse ;  /* 0x000000051d117c23 */ /* 0x100fe20008000802 */
[--C-:B------:R-:W-:Y:S01]  /*2aa0*/  FFMA R28, R28, UR5, -R2.reuse ;  /* 0x000000051c1c7c23 */ /* 0x100fe20008000802 */
[----:B------:R-:W-:Y:S01]  /*2ab0*/  FMNMX R3, R35, R0, !PT ;  /* 0x0000000023037209 */ /* 0x000fe20007800000 */
[--C-:B------:R-:W-:Y:S01]  /*2ac0*/  FFMA R36, R36, UR5, -R2.reuse ;  /* 0x0000000524247c23 */ /* 0x100fe20008000802 */
[----:B------:R-:W-:Y:S01]  /*2ad0*/  FSETP.GEU.AND P1, PT, R24, -126, PT ;  /* 0xc2fc00001800780b */ /* 0x000fe20003f2e000 */
[--C-:B------:R-:W-:Y:S01]  /*2ae0*/  FFMA R19, R33, UR5, -R2.reuse ;  /* 0x0000000521137c23 */ /* 0x100fe20008000802 */
[----:B------:R-:W-:Y:S01]  /*2af0*/  FSETP.GEU.AND P4, PT, R17, -126, PT ;  /* 0xc2fc00001100780b */ /* 0x000fe20003f8e000 */
[--C-:B------:R-:W-:Y:S01]  /*2b00*/  FFMA R15, R25, UR5, -R2.reuse ;  /* 0x00000005190f7c23 */ /* 0x100fe20008000802 */
[----:B------:R-:W-:Y:S01]  /*2b10*/  FMNMX R0, R38, R3, !PT ;  /* 0x0000000326007209 */ /* 0x000fe20007800000 */
        /* <DEDUP_REMOVED lines=8> */
[----:B------:R-:W-:Y:S01]  /*2ba0*/  @!P1 FMUL R24, R24, 0.5 ;  /* 0x3f00000018189820 */ /* 0x000fe20000400000 */
[----:B------:R-:W-:Y:S01]  /*2bb0*/  FSETP.GEU.AND P2, PT, R15, -126, PT ;  /* 0xc2fc00000f00780b */ /* 0x000fe20003f4e000 */
[----:B------:R-:W-:Y:S01]  /*2bc0*/  @!P4 FMUL R17, R17, 0.5 ;  /* 0x3f0000001111c820 */ /* 0x000fe20000400000 */
[----:B------:R-:W-:Y:S01]  /*2bd0*/  FMNMX R3, R43, R0, !PT ;  /* 0x000000002b037209 */ /* 0x000fe20007800000 */
[----:B------:R-:W1:Y:S01]  /*2be0*/  MUFU.EX2 R168, R24 ;  /* 0x0000001800a87308 */ /* 0x000e620000000800 */
[----:B------:R-:W-:Y:S01]  /*2bf0*/  FSETP.GEU.AND P5, PT, R32, -126, PT ;  /* 0xc2fc00002000780b */ /* 0x000fe20003fae000 */
[----:B------:R-:W-:Y:S01]  /*2c00*/  @!P3 FMUL R28, R28, 0.5 ;  /* 0x3f0000001c1cb820 */ /* 0x000fe20000400000 */
[----:B------:R-:W-:Y:S01]  /*2c10*/  FMNMX R0, R46, R3, !PT ;  /* 0x000000032e007209 */ /* 0x000fe20007800000 */
[--C-:B------:R-:W-:Y:S01]  /*2c20*/  FFMA R25, R45, UR5, -R2.reuse ;  /* 0x000000052d197c23 */ /* 0x100fe20008000802 */
[--C-:B------:R-:W-:Y:S01]  /*2c30*/  FFMA R21, R37, UR5, -R2.reuse ;  /* 0x0000000525157c23 */ /* 0x100fe20008000802 */
[----:B------:R-:W-:Y:S01]  /*2c40*/  @!P6 FMUL R19, R19, 0.5 ;  /* 0x3f0000001313e820 */ /* 0x000fe20000400000 */
[----:B------:R-:W-:Y:S01]  /*2c50*/  FMNMX R3, R47, R0, !PT ;  /* 0x000000002f037209 */ /* 0x000fe20007800000 */
[----:B------:R-:W2:Y:S01]  /*2c60*/  MUFU.EX2 R170, R28 ;  /* 0x0000001c00aa7308 */ /* 0x000ea20000000800 */
[--C-:B------:R-:W-:Y:S01]  /*2c70*/  FFMA R44, R44, UR5, -R2.reuse ;  /* 0x000000052c2c7c23 */ /* 0x100fe20008000802 */
[----:B------:R-:W-:Y:S01]  /*2c80*/  @!P2 FMUL R15, R15, 0.5 ;  /* 0x3f0000000f0fa820 */ /* 0x000fe20000400000 */
[----:B------:R-:W-:Y:S01]  /*2c90*/  FMNMX R0, R50, R3, !PT ;  /* 0x0000000332007209 */ /* 0x000fe20007800000 */
[--C-:B------:R-:W-:Y:S01]  /*2ca0*/  FFMA R52, R52, UR5, -R2.reuse ;  /* 0x0000000534347c23 */ /* 0x100fe20008000802 */
[--C-:B------:R-:W-:Y:S01]  /*2cb0*/  FFMA R33, R53, UR5, -R2.reuse ;  /* 0x0000000535217c23 */ /* 0x100fe20008000802 */
[----:B------:R-:W-:Y:S01]  /*2cc0*/  @!P5 FMUL R32, R32, 0.5 ;  /* 0x3f0000002020d820 */ /* 0x000fe20000400000 */
[----:B------:R-:W-:Y:S01]  /*2cd0*/  FMNMX R3, R51, R0, !PT ;  /* 0x0000000033037209 */ /* 0x000fe20007800000 */
[----:B------:R-:W3:Y:S01]  /*2ce0*/  MUFU.EX2 R17, R17 ;  /* 0x0000001100117308 */ /* 0x000ee20000000800 */
[----:B-1----:R-:W-:Y:S01]  /*2cf0*/  @!P1 FMUL R168, R168, R168 ;  /* 0x000000a8a8a89220 */ /* 0x002fe20000400000 */
[----:B------:R-:W-:Y:S01]  /*2d00*/  FSETP.GEU.AND P1, PT, R36, -126, PT ;  /* 0xc2fc00002400780b */ /* 0x000fe20003f2e000 */
[--C-:B------:R-:W-:Y:S01]  /*2d10*/  FFMA R41, R60, UR5, -R2.reuse ;  /* 0x000000053c297c23 */ /* 0x100fe20008000802 */
[----:B------:R-:W-:Y:S01]  /*2d20*/  FMNMX R0, R54, R3, !PT ;  /* 0x0000000336007209 */ /* 0x000fe20007800000 */
[--C-:B------:R-:W-:Y:S01]  /*2d30*/  FFMA R57, R57, UR5, -R2.reuse ;  /* 0x0000000539397c23 */ /* 0x100fe20008000802 */
[--C-:B------:R-:W-:Y:S01]  /*2d40*/  FFMA R37, R56, UR5, -R2.reuse ;  /* 0x0000000538257c23 */ /* 0x100fe20008000802 */
[--C-:B------:R-:W-:Y:S01]  /*2d50*/  FFMA R45, R64, UR5, -R2.reuse ;  /* 0x00000005402d7c23 */ /* 0x100fe20008000802 */
[----:B------:R-:W-:Y:S01]  /*2d60*/  FMNMX R3, R55, R0, !PT ;  /* 0x0000000037037209 */ /* 0x000fe20007800000 */
[----:B--2---:R-:W-:Y:S01]  /*2d70*/  @!P3 FMUL R170, R170, R170 ;  /* 0x000000aaaaaab220 */ /* 0x004fe20000400000 */
[----:B------:R-:W-:Y:S01]  /*2d80*/  FSETP.GEU.AND P3, PT, R40, -126, PT ;  /* 0xc2fc00002800780b */ /* 0x000fe20003f6e000 */
[----:B------:R-:W1:Y:S01]  /*2d90*/  MUFU.EX2 R19, R19 ;  /* 0x0000001300137308 */ /* 0x000e620000000800 */
[----:B------:R-:W-:Y:S01]  /*2da0*/  FMNMX R0, R58, R3, !PT ;  /* 0x000000033a007209 */ /* 0x000fe20007800000 */
[--C-:B------:R-:W-:Y:S01]  /*2db0*/  FFMA R29, R49, UR5, -R2.reuse ;  /* 0x00000005311d7c23 */ /* 0x100fe20008000802 */
[--C-:B------:R-:W-:Y:S01]  /*2dc0*/  FFMA R65, R65, UR5, -R2.reuse ;  /* 0x0000000541417c23 */ /* 0x100fe20008000802 */
[----:B------:R-:W-:Y:S01]  /*2dd0*/  @!P1 FMUL R36, R36, 0.5 ;  /* 0x3f00000024249820 */ /* 0x000fe20000400000 */
[----:B------:R-:W-:Y:S01]  /*2de0*/  FMNMX R3, R59, R0, !PT ;  /* 0x000000003b037209 */ /* 0x000fe20007800000 */
[----:B---3--:R-:W-:Y:S01]  /*2df0*/  @!P4 FMUL R17, R17, R17 ;  /* 0x000000111111c220 */ /* 0x008fe20000400000 */
[----:B------:R-:W-:Y:S01]  /*2e00*/  FSETP.GEU.AND P4, PT, R23, -126, PT ;  /* 0xc2fc00001700780b */ /* 0x000fe20003f8e000 */
[----:B------:R-:W2:Y:S01]  /*2e10*/  MUFU.EX2 R174, R36 ;  /* 0x0000002400ae7308 */ /* 0x000ea20000000800 */
[----:B------:R-:W-:Y:S01]  /*2e20*/  FMNMX R0, R62, R3, !PT ;  /* 0x000000033e007209 */ /* 0x000fe20007800000 */
[--C-:B------:R-:W-:Y:S01]  /*2e30*/  FFMA R53, R72, UR5, -R2.reuse ;  /* 0x0000000548357c23 */ /* 0x100fe20008000802 */
[--C-:B------:R-:W-:Y:S01]  /*2e40*/  FFMA R69, R69, UR5, -R2.reuse ;  /* 0x0000000545457c23 */ /* 0x100fe20008000802 */
[----:B------:R-:W-:Y:S01]  /*2e50*/  @!P3 FMUL R40, R40, 0.5 ;  /* 0x3f0000002828b820 */ /* 0x000fe20000400000 */
[----:B------:R-:W-:Y:S01]  /*2e60*/  FMNMX R3, R63, R0, !PT ;  /* 0x000000003f037209 */ /* 0x000fe20007800000 */
[--C-:B------:R-:W-:Y:S01]  /*2e70*/  FFMA R49, R68, UR5, -R2.reuse ;  /* 0x0000000544317c23 */ /* 0x100fe20008000802 */
[--C-:B------:R-:W-:Y:S01]  /*2e80*/  FFMA R61, R61, UR5, -R2.reuse ;  /* 0x000000053d3d7c23 */ /* 0x100fe20008000802 */
[----:B------:R-:W3:Y:S01]  /*2e90*/  MUFU.EX2 R15, R15 ;  /* 0x0000000f000f7308 */ /* 0x000ee20000000800 */
[----:B-1----:R-:W-:Y:S01]  /*2ea0*/  @!P6 FMUL R19, R19, R19 ;  /* 0x000000131313e220 */ /* 0x002fe20000400000 */
[----:B------:R-:W-:Y:S01]  /*2eb0*/  FSETP.GEU.AND P6, PT, R25, -126, PT ;  /* 0xc2fc00001900780b */ /* 0x000fe20003fce000 */
[--C-:B------:R-:W-:Y:S01]  /*2ec0*/  FFMA R77, R77, UR5, -R2.reuse ;  /* 0x000000054d4d7c23 */ /* 0x100fe20008000802 */
[----:B------:R-:W-:Y:S01]  /*2ed0*/  @!P4 FMUL R23, R23, 0.5 ;  /* 0x3f0000001717c820 */ /* 0x000fe20000400000 */
[----:B------:R-:W-:Y:S01]  /*2ee0*/  FMNMX R0, R66, R3, !PT ;  /* 0x0000000342007209 */ /* 0x000fe20007800000 */
[--C-:B------:R-:W-:Y:S01]  /*2ef0*/  FFMA R81, R81, UR5, -R2.reuse ;  /* 0x0000000551517c23 */ /* 0x100fe20008000802 */
[--C-:B------:R-:W-:Y:S01]  /*2f00*/  FFMA R84, R84, UR5, -R2.reuse ;  /* 0x0000000554547c23 */ /* 0x100fe20008000802 */
[----:B------:R-:W1:Y:S01]  /*2f10*/  MUFU.EX2 R172, R32 ;  /* 0x0000002000ac7308 */ /* 0x000e620000000800 */
[----:B--2---:R-:W-:Y:S01]  /*2f20*/  @!P1 FMUL R174, R174, R174 ;  /* 0x000000aeaeae9220 */ /* 0x004fe20000400000 */
[----:B------:R-:W-:Y:S01]  /*2f30*/  FSETP.GEU.AND P1, PT, R48, -126, PT ;  /* 0xc2fc00003000780b */ /* 0x000fe20003f2e000 */
[--C-:B------:R-:W-:Y:S01]  /*2f40*/  FFMA R73, R73, UR5, -R2.reuse ;  /* 0x0000000549497c23 */ /* 0x100fe20008000802 */
[----:B------:R-:W-:Y:S01]  /*2f50*/  FMNMX R3, R67, R0, !PT ;  /* 0x0000000043037209 */ /* 0x000fe20007800000 */
[----:B------:R-:W-:-:S02]  /*2f60*/  FFMA R80, R80, UR5, -R2 ;  /* 0x0000000550507c23 */ /* 0x000fc40008000802 */
[----:B------:R-:W-:Y:S01]  /*2f70*/  @!P6 FMUL R25, R25, 0.5 ;  /* 0x3f0000001919e820 */ /* 0x000fe20000400000 */
[----:B------:R-:W2:Y:S01]  /*2f80*/  MUFU.EX2 R152, R40 ;  /* 0x0000002800987308 */ /* 0x000ea20000000800 */
[----:B------:R-:W-:Y:S01]  /*2f90*/  FMNMX R0, R70, R3, !PT ;  /* 0x0000000346007209 */ /* 0x000fe20007800000 */
[----:B---3--:R-:W-:Y:S01]  /*2fa0*/  @!P2 FMUL R15, R15, R15 ;  /* 0x0000000f0f0fa220 */ /* 0x008fe20000400000 */
[----:B------:R-:W-:Y:S02]  /*2fb0*/  FSETP.GEU.AND P2, PT, R21, -126, PT ;  /* 0xc2fc00001500780b */ /* 0x000fe40003f4e000 */
[----:B------:R-:W-:Y:S02]  /*2fc0*/  FMNMX R3, R71, R0, !PT ;  /* 0x0000000047037209 */ /* 0x000fe40007800000 */
[----:B------:R-:W-:Y:S01]  /*2fd0*/  @!P1 FMUL R48, R48, 0.5 ;  /* 0x3f00000030309820 */ /* 0x000fe20000400000 */
[----:B------:R-:W3:Y:S01]  /*2fe0*/  MUFU.EX2 R23, R23 ;  /* 0x0000001700177308 */ /* 0x000ee20000000800 */
[----:B-1----:R-:W-:Y:S01]  /*2ff0*/  @!P5 FMUL R172, R172, R172 ;  /* 0x000000acacacd220 */ /* 0x002fe20000400000 */
[----:B------:R-:W-:-:S02]  /*3000*/  FSETP.GEU.AND P5, PT, R44, -126, PT ;  /* 0xc2fc00002c00780b */ /* 0x000fc40003fae000 */
[----:B------:R-:W-:-:S04]  /*3010*/  FMNMX R0, R74, R3, !PT ;  /* 0x000000034a007209 */ /* 0x000fc80007800000 */
[----:B------:R-:W1:Y:S01]  /*3020*/  MUFU.EX2 R156, R48 ;  /* 0x00000030009c7308 */ /* 0x000e620000000800 */
[----:B--2---:R-:W-:Y:S01]  /*3030*/  @!P3 FMUL R152, R152, R152 ;  /* 0x000000989898b220 */ /* 0x004fe20000400000 */
[----:B------:R-:W-:Y:S01]  /*3040*/  FSETP.GEU.AND P3, PT, R52, -126, PT ;  /* 0xc2fc00003400780b */ /* 0x000fe20003f6e000 */
[----:B------:R-:W-:Y:S01]  /*3050*/  @!P2 FMUL R21, R21, 0.5 ;  /* 0x3f0000001515a820 */ /* 0x000fe20000400000 */
[----:B------:R-:W-:-:S03]  /*3060*/  FMNMX R3, R75, R0, !PT ;  /* 0x000000004b037209 */ /* 0x000fc60007800000 */
[----:B------:R-:W-:Y:S01]  /*3070*/  @!P5 FMUL R44, R44, 0.5 ;  /* 0x3f0000002c2cd820 */ /* 0x000fe20000400000 */
[----:B------:R-:W2:Y:S01]  /*3080*/  MUFU.EX2 R25, R25 ;  /* 0x0000001900197308 */ /* 0x000ea20000000800 */
[----:B---3--:R-:W-:Y:S01]  /*3090*/  @!P4 FMUL R23, R23, R23 ;  /* 0x000000171717c220 */ /* 0x008fe20000400000 */
[----:B------:R-:W-:Y:S02]  /*30a0*/  FSETP.GEU.AND P4, PT, R33, -126, PT ;  /* 0xc2fc00002100780b */ /* 0x000fe40003f8e000 */
[----:B------:R-:W-:-:S03]  /*30b0*/  FMNMX R0, R78, R3, !PT ;  /* 0x000000034e007209 */ /* 0x000fc60007800000 */
[----:B------:R-:W-:Y:S01]  /*30c0*/  @!P3 FMUL R52, R52, 0.5 ;  /* 0x3f0000003434b820 */ /* 0x000fe20000400000 */
[----:B------:R-:W-:Y:S01]  /*30d0*/  FMNMX R3, R79, R0, !PT ;  /* 0x000000004f037209 */ /* 0x000fe20007800000 */
[----:B-1----:R-:W-:Y:S01]  /*30e0*/  @!P1 FMUL R156, R156, R156 ;  /* 0x0000009c9c9c9220 */ /* 0x002fe20000400000 */
[----:B------:R-:W-:Y:S01]  /*30f0*/  FSETP.GEU.AND P1, PT, R41, -126, PT ;  /* 0xc2fc00002900780b */ /* 0x000fe20003f2e000 */
[----:B------:R-:W1:Y:S01]  /*3100*/  MUFU.EX2 R154, R44 ;  /* 0x0000002c009a7308 */ /* 0x000e620000000800 */
[----:B------:R-:W-:-:S03]  /*3110*/  FMNMX R0, R82, R3, !PT ;  /* 0x0000000352007209 */ /* 0x000fc60007800000 */
[----:B------:R-:W-:Y:S01]  /*3120*/  @!P4 FMUL R33, R33, 0.5 ;  /* 0x3f0000002121c820 */ /* 0x000fe20000400000 */
[----:B------:R-:W-:Y:S01]  /*3130*/  FMNMX R3, R83, R0, !PT ;  /* 0x0000000053037209 */ /* 0x000fe20007800000 */
[----:B--2---:R-:W-:Y:S01]  /*3140*/  @!P6 FMUL R25, R25, R25 ;  /* 0x000000191919e220 */ /* 0x004fe20000400000 */
[----:B------:R-:W-:Y:S01]  /*3150*/  FSETP.GEU.AND P6, PT, R57, -126, PT ;  /* 0xc2fc00003900780b */ /* 0x000fe20003fce000 */
[----:B------:R-:W2:Y:S01]  /*3160*/  MUFU.EX2 R158, R52 ;  /* 0x00000034009e7308 */ /* 0x000ea20000000800 */
[----:B------:R-:W-:-:S03]  /*3170*/  FMNMX R0, R86, R3, !PT ;  /* 0x0000000356007209 */ /* 0x000fc60007800000 */
[----:B------:R-:W-:Y:S01]  /*3180*/  @!P1 FMUL R41, R41, 0.5 ;  /* 0x3f00000029299820 */ /* 0x000fe20000400000 */
[----:B------:R-:W-:-:S03]  /*3190*/  FMNMX R0, R87, R0, !PT ;  /* 0x0000000057007209 */ /* 0x000fc60007800000 */
[----:B------:R-:W3:Y:S01]  /*31a0*/  MUFU.EX2 R21, R21 ;  /* 0x0000001500157308 */ /* 0x000ee20000000800 */
[----:B-1----:R-:W-:Y:S01]  /*31b0*/  @!P5 FMUL R154, R154, R154 ;  /* 0x0000009a9a9ad220 */ /* 0x002fe20000400000 */
[----:B------:R-:W1:Y:S01]  /*31c0*/  SHFL.BFLY PT, R3, R0, 0x1, 0x1f ;  /* 0x0c201f0000037f89 */ /* 0x000e6200000e0000 */
[----:B------:R-:W-:Y:S01]  /*31d0*/  FSETP.GEU.AND P5, PT, R37, -126, PT ;  /* 0xc2fc00002500780b */ /* 0x000fe20003fae000 */
[----:B------:R-:W-:-:S04]  /*31e0*/  @!P6 FMUL R57, R57, 0.5 ;  /* 0x3f0000003939e820 */ /* 0x000fc80000400000 */
[----:B------:R-:W4:Y:S01]  /*31f0*/  MUFU.EX2 R33, R33 ;  /* 0x0000002100217308 */ /* 0x000f220000000800 */
[----:B--2---:R-:W-:Y:S01]  /*3200*/  @!P3 FMUL R158, R158, R158 ;  /* 0x0000009e9e9eb220 */ /* 0x004fe20000400000 */
[----:B------:R-:W-:-:S06]  /*3210*/  FSETP.GEU.AND P3, PT, R45, -126, PT ;  /* 0xc2fc00002d00780b */ /* 0x000fcc0003f6e000 */
[----:B------:R-:W2:Y:S01]  /*3220*/  MUFU.EX2 R41, R41 ;  /* 0x0000002900297308 */ /* 0x000ea20000000800 */
[----:B---3--:R-:W-:Y:S01]  /*3230*/  @!P2 FMUL R21, R21, R21 ;  /* 0x000000151515a220 */ /* 0x008fe20000400000 */
[----:B------:R-:W-:Y:S01]  /*3240*/  FSETP.GEU.AND P2, PT, R29, -126, PT ;  /* 0xc2fc00001d00780b */ /* 0x000fe20003f4e000 */
[----:B------:R-:W-:-:S04]  /*3250*/  @!P5 FMUL R37, R37, 0.5 ;  /* 0x3f0000002525d820 */ /* 0x000fc80000400000 */
[----:B------:R-:W-:Y:S01]  /*3260*/  @!P3 FMUL R45, R45, 0.5 ;  /* 0x3f0000002d2db820 */ /* 0x000fe20000400000 */
[----:B------:R3:W5:Y:S01]  /*3270*/  MUFU.EX2 R160, R57 ;  /* 0x0000003900a07308 */ /* 0x0007620000000800 */
[----:B----4-:R-:W-:Y:S01]  /*3280*/  @!P4 FMUL R33, R33, R33 ;  /* 0x000000212121c220 */ /* 0x010fe20000400000 */
[----:B------:R-:W-:Y:S02]  /*3290*/  FSETP.GEU.AND P4, PT, R65, -126, PT ;  /* 0xc2fc00004100780b */ /* 0x000fe40003f8e000 */
[----:B-1----:R-:W-:-:S03]  /*32a0*/  FMNMX R3, R0, R3, !PT ;  /* 0x0000000300037209 */ /* 0x002fc60007800000 */
[----:B------:R-:W-:Y:S01]  /*32b0*/  @!P2 FMUL R29, R29, 0.5 ;  /* 0x3f0000001d1da820 */ /* 0x000fe20000400000 */
[----:B------:R-:W1:Y:S01]  /*32c0*/  MUFU.EX2 R37, R37 ;  /* 0x0000002500257308 */ /* 0x000e620000000800 */
[----:B--2---:R-:W-:Y:S01]  /*32d0*/  @!P1 FMUL R41, R41, R41 ;  /* 0x0000002929299220 */ /* 0x004fe20000400000 */
[----:B------:R-:W-:Y:S01]  /*32e0*/  FSETP.GEU.AND P1, PT, R53, -126, PT ;  /* 0xc2fc00003500780b */ /* 0x000fe20003f2e000 */
[----:B------:R-:W2:Y:S01]  /*32f0*/  SHFL.BFLY PT, R0, R3, 0x2, 0x1f ;  /* 0x0c401f0003007f89 */ /* 0x000ea200000e0000 */
[--C-:B---3--:R-:W-:Y:S01]  /*3300*/  FFMA R57, R76, UR5, -R2.reuse ;  /* 0x000000054c397c23 */ /* 0x108fe20008000802 */
[----:B------:R-:W-:Y:S02]  /*3310*/  FFMA R2, R85, UR5, -R2 ;  /* 0x0000000555027c23 */ /* 0x000fe40008000802 */
[----:B------:R-:W-:Y:S01]  /*3320*/  @!P4 FMUL R65, R65, 0.5 ;  /* 0x3f0000004141c820 */ /* 0x000fe20000400000 */
[----:B------:R-:W3:Y:S01]  /*3330*/  MUFU.EX2 R45, R45 ;  /* 0x0000002d002d7308 */ /* 0x000ee20000000800 */
[----:B-----5:R-:W-:Y:S01]  /*3340*/  @!P6 FMUL R160, R160, R160 ;  /* 0x000000a0a0a0e220 */ /* 0x020fe20000400000 */
[----:B------:R-:W-:-:S05]  /*3350*/  FSETP.GEU.AND P6, PT, R69, -126, PT ;  /* 0xc2fc00004500780b */ /* 0x000fca0003fce000 */
[----:B------:R-:W-:Y:S01]  /*3360*/  @!P1 FMUL R53, R53, 0.5 ;  /* 0x3f00000035359820 */ /* 0x000fe20000400000 */
[----:B------:R-:W4:Y:S01]  /*3370*/  MUFU.EX2 R29, R29 ;  /* 0x0000001d001d7308 */ /* 0x000f220000000800 */
[----:B-1----:R-:W-:Y:S01]  /*3380*/  @!P5 FMUL R37, R37, R37 ;  /* 0x000000252525d220 */ /* 0x002fe20000400000 */
[----:B------:R-:W-:-:S05]  /*3390*/  FSETP.GEU.AND P5, PT, R49, -126, PT ;  /* 0xc2fc00003100780b */ /* 0x000fca0003fae000 */
[----:B------:R-:W-:Y:S01]  /*33a0*/  @!P6 FMUL R69, R69, 0.5 ;  /* 0x3f0000004545e820 */ /* 0x000fe20000400000 */
[----:B------:R-:W1:Y:S01]  /*33b0*/  MUFU.EX2 R164, R65 ;  /* 0x0000004100a47308 */ /* 0x000e620000000800 */
[----:B---3--:R-:W-:Y:S01]  /*33c0*/  @!P3 FMUL R45, R45, R45 ;  /* 0x0000002d2d2db220 */ /* 0x008fe20000400000 */
[----:B------:R-:W-:Y:S02]  /*33d0*/  FSETP.GEU.AND P3, PT, R57, -126, PT ;  /* 0xc2fc00003900780b */ /* 0x000fe40003f6e000 */
[----:B--2---:R-:W-:-:S03]  /*33e0*/  FMNMX R177, R3, R0, !PT ;  /* 0x0000000003b17209 */ /* 0x004fc60007800000 */
[----:B------:R-:W-:Y:S01]  /*33f0*/  @!P5 FMUL R49, R49, 0.5 ;  /* 0x3f0000003131d820 */ /* 0x000fe20000400000 */
[----:B------:R-:W2:Y:S01]  /*3400*/  MUFU.EX2 R53, R53 ;  /* 0x0000003500357308 */ /* 0x000ea20000000800 */
[----:B----4-:R-:W-:Y:S01]  /*3410*/  @!P2 FMUL R29, R29, R29 ;  /* 0x0000001d1d1da220 */ /* 0x010fe20000400000 */
[----:B------:R-:W-:-:S05]  /*3420*/  FSETP.GEU.AND P2, PT, R61, -126, PT ;  /* 0xc2fc00003d00780b */ /* 0x000fca0003f4e000 */
[----:B------:R-:W-:Y:S01]  /*3430*/  @!P3 FMUL R57, R57, 0.5 ;  /* 0x3f0000003939b820 */ /* 0x000fe20000400000 */
[----:B------:R-:W3:Y:S01]  /*3440*/  MUFU.EX2 R166, R69 ;  /* 0x0000004500a67308 */ /* 0x000ee20000000800 */
[----:B-1----:R-:W-:Y:S01]  /*3450*/  @!P4 FMUL R164, R164, R164 ;  /* 0x000000a4a4a4c220 */ /* 0x002fe20000400000 */
[----:B------:R-:W-:-:S05]  /*3460*/  FSETP.GEU.AND P4, PT, R77, -126, PT ;  /* 0xc2fc00004d00780b */ /* 0x000fca0003f8e000 */
[----:B------:R-:W-:Y:S01]  /*3470*/  @!P2 FMUL R61, R61, 0.5 ;  /* 0x3f0000003d3da820 */ /* 0x000fe20000400000 */
[----:B------:R-:W1:Y:S01]  /*3480*/  MUFU.EX2 R49, R49 ;  /* 0x0000003100317308 */ /* 0x000e620000000800 */
[----:B--2---:R-:W-:Y:S01]  /*3490*/  @!P1 FMUL R53, R53, R53 ;  /* 0x0000003535359220 */ /* 0x004fe20000400000 */
[----:B------:R-:W-:-:S05]  /*34a0*/  FSETP.GEU.AND P1, PT, R81, -126, PT ;  /* 0xc2fc00005100780b */ /* 0x000fca0003f2e000 */
[----:B------:R-:W-:Y:S01]  /*34b0*/  @!P4 FMUL R77, R77, 0.5 ;  /* 0x3f0000004d4dc820 */ /* 0x000fe20000400000 */
[----:B------:R-:W2:Y:S01]  /*34c0*/  MUFU.EX2 R162, R61 ;  /* 0x0000003d00a27308 */ /* 0x000ea20000000800 */
[----:B---3--:R-:W-:Y:S01]  /*34d0*/  @!P6 FMUL R166, R166, R166 ;  /* 0x000000a6a6a6e220 */ /* 0x008fe20000400000 */
[----:B------:R-:W-:-:S04]  /*34e0*/  FSETP.NEU.AND P6, PT, R177, -INF , PT ;  /* 0xff800000b100780b */ /* 0x000fc80003fcd000 */
[----:B------:R-:W-:Y:S01]  /*34f0*/  FSEL R0, R177, RZ, P6 ;  /* 0x000000ffb1007208 */ /* 0x000fe20003000000 */
[----:B------:R-:W-:Y:S01]  /*3500*/  @!P1 FMUL R81, R81, 0.5 ;  /* 0x3f00000051519820 */ /* 0x000fe20000400000 */
[----:B------:R-:W3:Y:S01]  /*3510*/  MUFU.EX2 R57, R57 ;  /* 0x0000003900397308 */ /* 0x000ee20000000800 */
[----:B------:R-:W-:Y:S01]  /*3520*/  FSETP.GEU.AND P6, PT, R84, -126, PT ;  /* 0xc2fc00005400780b */ /* 0x000fe20003fce000 */
[----:B-1----:R-:W-:Y:S01]  /*3530*/  @!P5 FMUL R49, R49, R49 ;  /* 0x000000313131d220 */ /* 0x002fe20000400000 */
[----:B------:R-:W-:Y:S01]  /*3540*/  FMUL R0, R0, UR5 ;  /* 0x0000000500007c20 */ /* 0x000fe20008400000 */
[----:B------:R-:W-:-:S03]  /*3550*/  FSETP.GEU.AND P5, PT, R80, -126, PT ;  /* 0xc2fc00005000780b */ /* 0x000fc60003fae000 */
[--C-:B------:R-:W-:Y:S01]  /*3560*/  FFMA R26, R26, UR5, -R0.reuse ;  /* 0x000000051a1a7c23 */ /* 0x100fe20008000800 */
[----:B------:R-:W1:Y:S01]  /*3570*/  MUFU.EX2 R182, R77 ;  /* 0x0000004d00b67308 */ /* 0x000e620000000800 */
[--C-:B------:R-:W-:Y:S01]  /*3580*/  FFMA R3, R27, UR5, -R0.reuse ;  /* 0x000000051b037c23 */ /* 0x100fe20008000800 */
[--C-:B------:R-:W-:Y:S01]  /*3590*/  FFMA R31, R31, UR5, -R0.reuse ;  /* 0x000000051f1f7c23 */ /* 0x100fe20008000800 */
[----:B--2---:R-:W-:Y:S01]  /*35a0*/  @!P2 FMUL R162, R162, R162 ;  /* 0x000000a2a2a2a220 */ /* 0x004fe20000400000 */
[----:B------:R-:W-:Y:S01]  /*35b0*/  FSETP.GEU.AND P2, PT, R73, -126, PT ;  /* 0xc2fc00004900780b */ /* 0x000fe20003f4e000 */
[--C-:B------:R-:W-:Y:S01]  /*35c0*/  FFMA R34, R34, UR5, -R0.reuse ;  /* 0x0000000522227c23 */ /* 0x100fe20008000800 */
[----:B------:R-:W-:Y:S01]  /*35d0*/  @!P6 FMUL R84, R84, 0.5 ;  /* 0x3f0000005454e820 */ /* 0x000fe20000400000 */
[--C-:B------:R-:W-:Y:S01]  /*35e0*/  FFMA R30, R30, UR5, -R0.reuse ;  /* 0x000000051e1e7c23 */ /* 0x100fe20008000800 */
[----:B------:R-:W2:Y:S01]  /*35f0*/  MUFU.EX2 R184, R81 ;  /* 0x0000005100b87308 */ /* 0x000ea20000000800 */
[----:B---3--:R-:W-:Y:S01]  /*3600*/  @!P3 FMUL R57, R57, R57 ;  /* 0x000000393939b220 */ /* 0x008fe20000400000 */
[----:B------:R-:W-:Y:S01]  /*3610*/  FSETP.GEU.AND P3, PT, R26, -126, PT ;  /* 0xc2fc00001a00780b */ /* 0x000fe20003f6e000 */
[----:B------:R-:W-:Y:S01]  /*3620*/  @!P5 FMUL R80, R80, 0.5 ;  /* 0x3f0000005050d820 */ /* 0x000fe20000400000 */
[--C-:B------:R-:W-:Y:S01]  /*3630*/  FFMA R38, R38, UR5, -R0.reuse ;  /* 0x0000000526267c23 */ /* 0x100fe20008000800 */
[--C-:B------:R-:W-:Y:S01]  /*3640*/  FFMA R39, R39, UR5, -R0.reuse ;  /* 0x0000000527277c23 */ /* 0x100fe20008000800 */
[--C-:B------:R-:W-:Y:S01]  /*3650*/  FFMA R43, R43, UR5, -R0.reuse ;  /* 0x000000052b2b7c23 */ /* 0x100fe20008000800 */
[--C-:B------:R-:W-:Y:S01]  /*3660*/  FFMA R46, R46, UR5, -R0.reuse ;  /* 0x000000052e2e7c23 */ /* 0x100fe20008000800 */
[----:B------:R-:W3:Y:S01]  /*3670*/  MUFU.EX2 R27, R84 ;  /* 0x00000054001b7308 */ /* 0x000ee20000000800 */
[----:B-1----:R-:W-:Y:S01]  /*3680*/  @!P4 FMUL R182, R182, R182 ;  /* 0x000000b6b6b6c220 */ /* 0x002fe20000400000 */
[----:B------:R-:W-:Y:S01]  /*3690*/  FSETP.GEU.AND P4, PT, R3, -126, PT ;  /* 0xc2fc00000300780b */ /* 0x000fe20003f8e000 */
[----:B------:R-:W-:Y:S01]  /*36a0*/  @!P2 FMUL R73, R73, 0.5 ;  /* 0x3f0000004949a820 */ /* 0x000fe20000400000 */
[--C-:B------:R-:W-:Y:S01]  /*36b0*/  FFMA R35, R35, UR5, -R0.reuse ;  /* 0x0000000523237c23 */ /* 0x100fe20008000800 */
[--C-:B------:R-:W-:Y:S01]  /*36c0*/  FFMA R42, R42, UR5, -R0.reuse ;  /* 0x000000052a2a7c23 */ /* 0x100fe20008000800 */
[--C-:B------:R-:W-:Y:S01]  /*36d0*/  FFMA R50, R50, UR5, -R0.reuse ;  /* 0x0000000532327c23 */ /* 0x100fe20008000800 */
[----:B------:R-:W-:Y:S01]  /*36e0*/  @!P3 FMUL R26, R26, 0.5 ;  /* 0x3f0000001a1ab820 */ /* 0x000fe20000400000 */
[----:B------:R-:W1:Y:S01]  /*36f0*/  MUFU.EX2 R180, R73 ;  /* 0x0000004900b47308 */ /* 0x000e620000000800 */
[----:B--2---:R-:W-:Y:S01]  /*3700*/  @!P1 FMUL R184, R184, R184 ;  /* 0x000000b8b8b89220 */ /* 0x004fe20000400000 */
[----:B------:R-:W-:Y:S01]  /*3710*/  FSETP.GEU.AND P1, PT, R31, -126, PT ;  /* 0xc2fc00001f00780b */ /* 0x000fe20003f2e000 */
[--C-:B------:R-:W-:Y:S01]  /*3720*/  FFMA R51, R51, UR5, -R0.reuse ;  /* 0x0000000533337c23 */ /* 0x100fe20008000800 */
[--C-:B------:R-:W-:Y:S01]  /*3730*/  FFMA R55, R55, UR5, -R0.reuse ;  /* 0x0000000537377c23 */ /* 0x100fe20008000800 */
[--C-:B------:R-:W-:Y:S01]  /*3740*/  FFMA R58, R58, UR5, -R0.reuse ;  /* 0x000000053a3a7c23 */ /* 0x100fe20008000800 */
[--C-:B------:R-:W-:Y:S01]  /*3750*/  FFMA R47, R47, UR5, -R0.reuse ;  /* 0x000000052f2f7c23 */ /* 0x100fe20008000800 */
[----:B------:R-:W-:Y:S01]  /*3760*/  @!P4 FMUL R3, R3, 0.5 ;  /* 0x3f0000000303c820 */ /* 0x000fe20000400000 */
[----:B------:R-:W2:Y:S01]  /*3770*/  MUFU.EX2 R61, R80 ;  /* 0x00000050003d7308 */ /* 0x000ea20000000800 */
[----:B---3--:R-:W-:Y:S01]  /*3780*/  @!P6 FMUL R27, R27, R27 ;  /* 0x0000001b1b1be220 */ /* 0x008fe20000400000 */
[----:B------:R-:W-:Y:S01]  /*3790*/  FSETP.GEU.AND P6, PT, R34, -126, PT ;  /* 0xc2fc00002200780b */ /* 0x000fe20003fce000 */
[--C-:B------:R-:W-:Y:S01]  /*37a0*/  FFMA R54, R54, UR5, -R0.reuse ;  /* 0x0000000536367c23 */ /* 0x100fe20008000800 */
[--C-:B------:R-:W-:Y:S01]  /*37b0*/  FFMA R62, R62, UR5, -R0.reuse ;  /* 0x000000053e3e7c23 */ /* 0x100fe20008000800 */
[--C-:B------:R-:W-:Y:S01]  /*37c0*/  FFMA R63, R63, UR5, -R0.reuse ;  /* 0x000000053f3f7c23 */ /* 0x100fe20008000800 */
[--C-:B------:R-:W-:Y:S01]  /*37d0*/  FFMA R67, R67, UR5, -R0.reuse ;  /* 0x0000000543437c23 */ /* 0x100fe20008000800 */
[----:B------:R-:W-:Y:S01]  /*37e0*/  @!P1 FMUL R31, R31, 0.5 ;  /* 0x3f0000001f1f9820 */ /* 0x000fe20000400000 */
[----:B------:R-:W3:Y:S01]  /*37f0*/  MUFU.EX2 R169, R26 ;  /* 0x0000001a00a97308 */ /* 0x000ee20000000800 */
[----:B-1----:R-:W-:Y:S01]  /*3800*/  @!P2 FMUL R180, R180, R180 ;  /* 0x000000b4b4b4a220 */ /* 0x002fe20000400000 */
[----:B------:R-:W-:Y:S01]  /*3810*/  FSETP.GEU.AND P2, PT, R2, -126, PT ;  /* 0xc2fc00000200780b */ /* 0x000fe20003f4e000 */
[--C-:B------:R-:W-:Y:S01]  /*3820*/  FFMA R74, R74, UR5, -R0.reuse ;  /* 0x000000054a4a7c23 */ /* 0x100fe20008000800 */
        /* <DEDUP_REMOVED lines=12> */
[----:B------:R2:W4:Y:S01]  /*38f0*/  MUFU.EX2 R18, R31 ;  /* 0x0000001f00127308 */ /* 0x0005220000000800 */
[----:B---3--:R-:W-:Y:S01]  /*3900*/  @!P3 FMUL R169, R169, R169 ;  /* 0x000000a9a9a9b220 */ /* 0x008fe20000400000 */
[----:B------:R-:W-:Y:S01]  /*3910*/  FSETP.GEU.AND P3, PT, R38, -126, PT ;  /* 0xc2fc00002600780b */ /* 0x000fe20003f6e000 */
[--C-:B------:R-:W-:Y:S01]  /*3920*/  FFMA R71, R71, UR5, -R0.reuse ;  /* 0x0000000547477c23 */ /* 0x100fe20008000800 */
[--C-:B------:R-:W-:Y:S01]  /*3930*/  FFMA R79, R79, UR5, -R0.reuse ;  /* 0x000000054f4f7c23 */ /* 0x100fe20008000800 */
[--C-:B------:R-:W-:Y:S01]  /*3940*/  FFMA R86, R86, UR5, -R0.reuse ;  /* 0x0000000556567c23 */ /* 0x100fe20008000800 */
[----:B------:R-:W-:Y:S01]  /*3950*/  FFMA R87, R87, UR5, -R0 ;  /* 0x0000000557577c23 */ /* 0x000fe20008000800 */
[----:B------:R-:W-:Y:S01]  /*3960*/  @!P5 FMUL R30, R30, 0.5 ;  /* 0x3f0000001e1ed820 */ /* 0x000fe20000400000 */
[----:B------:R-:W3:Y:S01]  /*3970*/  MUFU.EX2 R173, R34 ;  /* 0x0000002200ad7308 */ /* 0x000ee20000000800 */
[----:B-1----:R-:W-:Y:S01]  /*3980*/  @!P4 FMUL R16, R16, R16 ;  /* 0x000000101010c220 */ /* 0x002fe20000400000 */
[----:B------:R-:W-:Y:S01]  /*3990*/  FSETP.GEU.AND P4, PT, R39, -126, PT ;  /* 0xc2fc00002700780b */ /* 0x000fe20003f8e000 */
[----:B------:R-:W-:Y:S01]  /*39a0*/  FADD R0, R168, R37 ;  /* 0x00000025a8007221 */ /* 0x000fe20000000000 */
[----:B------:R-:W-:Y:S01]  /*39b0*/  FADD R3, R152, R53 ;  /* 0x0000003598037221 */ /* 0x000fe20000000000 */
[----:B--2---:R-:W-:Y:S01]  /*39c0*/  FADD R31, R156, R61 ;  /* 0x0000003d9c1f7221 */ /* 0x004fe20000000000 */
[----:B------:R-:W-:Y:S01]  /*39d0*/  FADD R32, R29, R184 ;  /* 0x000000b81d207221 */ /* 0x000fe20000000000 */
[----:B------:R-:W-:Y:S01]  /*39e0*/  @!P3 FMUL R38, R38, 0.5 ;  /* 0x3f0000002626b820 */ /* 0x000fe20000400000 */
[----:B------:R1:W2:Y:S01]  /*39f0*/  MUFU.EX2 R186, R2 ;  /* 0x0000000200ba7308 */ /* 0x0002a20000000800 */
[----:B----4-:R-:W-:Y:S01]  /*3a00*/  @!P1 FMUL R18, R18, R18 ;  /* 0x0000001212129220 */ /* 0x010fe20000400000 */
[----:B------:R-:W-:Y:S01]  /*3a10*/  FSETP.GEU.AND P1, PT, R43, -126, PT ;  /* 0xc2fc00002b00780b */ /* 0x000fe20003f2e000 */
[----:B------:R-:W-:Y:S01]  /*3a20*/  FADD R36, R0, R3 ;  /* 0x0000000300247221 */ /* 0x000fe20000000000 */
[----:B------:R-:W-:Y:S01]  /*3a30*/  FADD R0, R15, R160 ;  /* 0x000000a00f007221 */ /* 0x000fe20000000000 */
[----:B------:R-:W-:Y:S01]  /*3a40*/  FADD R3, R19, R164 ;  /* 0x000000a413037221 */ /* 0x000fe20000000000 */
[----:B------:R-:W-:Y:S01]  /*3a50*/  F2FP.F16.F32.PACK_AB R168, R15, R168 ;  /* 0x000000a80fa8723e */ /* 0x000fe200000000ff */
[----:B------:R-:W-:Y:S01]  /*3a60*/  @!P4 FMUL R39, R39, 0.5 ;  /* 0x3f0000002727c820 */ /* 0x000fe20000400000 */
[----:B------:R-:W4:Y:S01]  /*3a70*/  MUFU.EX2 R171, R30 ;  /* 0x0000001e00ab7308 */ /* 0x000f220000000800 */
[----:B---3--:R-:W-:Y:S01]  /*3a80*/  @!P6 FMUL R173, R173, R173 ;  /* 0x000000adadade220 */ /* 0x008fe20000400000 */
[----:B------:R-:W-:Y:S01]  /*3a90*/  FSETP.GEU.AND P6, PT, R46, -126, PT ;  /* 0xc2fc00002e00780b */ /* 0x000fe20003fce000 */
[----:B-1----:R-:W-:Y:S01]  /*3aa0*/  FADD R2, R172, R45 ;  /* 0x0000002dac027221 */ /* 0x002fe20000000000 */
[----:B------:R-:W-:-:S02]  /*3ab0*/  F2FP.F16.F32.PACK_AB R172, R19, R172 ;  /* 0x000000ac13ac723e */ /* 0x000fc400000000ff */
[----:B------:R-:W-:Y:S01]  /*3ac0*/  F2FP.F16.F32.PACK_AB R152, R23, R152 ;  /* 0x000000981798723e */ /* 0x000fe200000000ff */
[----:B------:R-:W-:Y:S01]  /*3ad0*/  @!P1 FMUL R43, R43, 0.5 ;  /* 0x3f0000002b2b9820 */ /* 0x000fe20000400000 */
[----:B------:R-:W1:Y:S01]  /*3ae0*/  MUFU.EX2 R175, R38 ;  /* 0x0000002600af7308 */ /* 0x000e620000000800 */
[----:B--2---:R-:W-:Y:S01]  /*3af0*/  @!P2 FMUL R186, R186, R186 ;  /* 0x000000bababaa220 */ /* 0x004fe20000400000 */
[----:B------:R-:W-:Y:S02]  /*3b00*/  FSETP.GEU.AND P2, PT, R35, -126, PT ;  /* 0xc2fc00002300780b */ /* 0x000fe40003f4e000 */
[----:B------:R-:W-:Y:S01]  /*3b10*/  F2FP.F16.F32.PACK_AB R156, R29, R156 ;  /* 0x0000009c1d9c723e */ /* 0x000fe200000000ff */
[----:B------:R-:W-:Y:S01]  /*3b20*/  FADD R34, R33, R186 ;  /* 0x000000ba21227221 */ /* 0x000fe20000000000 */
[----:B------:R-:W-:Y:S01]  /*3b30*/  F2FP.F16.F32.PACK_AB R160, R160, R37 ;  /* 0x00000025a0a0723e */ /* 0x000fe200000000ff */
[----:B------:R-:W-:Y:S01]  /*3b40*/  @!P6 FMUL R46, R46, 0.5 ;  /* 0x3f0000002e2ee820 */ /* 0x000fe20000400000 */
[----:B------:R-:W2:Y:S01]  /*3b50*/  MUFU.EX2 R22, R39 ;  /* 0x0000002700167308 */ /* 0x000ea20000000800 */
[----:B----4-:R-:W-:Y:S01]  /*3b60*/  @!P5 FMUL R171, R171, R171 ;  /* 0x000000abababd220 */ /* 0x010fe20000400000 */
[----:B------:R-:W-:-:S02]  /*3b70*/  FSETP.GEU.AND P5, PT, R42, -126, PT ;  /* 0xc2fc00002a00780b */ /* 0x000fc40003fae000 */
[----:B------:R-:W-:Y:S02]  /*3b80*/  F2FP.F16.F32.PACK_AB R164, R164, R45 ;  /* 0x0000002da4a4723e */ /* 0x000fe400000000ff */
[----:B------:R-:W-:Y:S01]  /*3b90*/  F2FP.F16.F32.PACK_AB R184, R184, R61 ;  /* 0x0000003db8b8723e */ /* 0x000fe200000000ff */
[----:B------:R-:W-:Y:S01]  /*3ba0*/  @!P2 FMUL R35, R35, 0.5 ;  /* 0x3f0000002323a820 */ /* 0x000fe20000400000 */
[----:B------:R3:W4:Y:S01]  /*3bb0*/  MUFU.EX2 R24, R43 ;  /* 0x0000002b00187308 */ /* 0x0007220000000800 */
[----:B-1----:R-:W-:Y:S01]  /*3bc0*/  @!P3 FMUL R175, R175, R175 ;  /* 0x000000afafafb220 */ /* 0x002fe20000400000 */
[----:B------:R-:W-:Y:S02]  /*3bd0*/  FSETP.GEU.AND P3, PT, R50, -126, PT ;  /* 0xc2fc00003200780b */ /* 0x000fe40003f6e000 */
[----:B------:R-:W-:-:S03]  /*3be0*/  F2FP.F16.F32.PACK_AB R186, R186, R27 ;  /* 0x0000001bbaba723e */ /* 0x000fc600000000ff */
[----:B------:R-:W-:Y:S01]  /*3bf0*/  @!P5 FMUL R42, R42, 0.5 ;  /* 0x3f0000002a2ad820 */ /* 0x000fe20000400000 */
[----:B------:R-:W1:Y:S01]  /*3c00*/  MUFU.EX2 R155, R46 ;  /* 0x0000002e009b7308 */ /* 0x000e620000000800 */
[----:B--2---:R-:W-:Y:S01]  /*3c10*/  @!P4 FMUL R22, R22, R22 ;  /* 0x000000161616c220 */ /* 0x004fe20000400000 */
[----:B------:R-:W-:Y:S01]  /*3c20*/  FSETP.GEU.AND P4, PT, R51, -126, PT ;  /* 0xc2fc00003300780b */ /* 0x000fe20003f8e000 */
[----:B---3--:R-:W-:Y:S01]  /*3c30*/  FADD R43, R2, R31 ;  /* 0x0000001f022b7221 */ /* 0x008fe20000000000 */
[----:B------:R-:W-:Y:S01]  /*3c40*/  FADD R31, R23, R180 ;  /* 0x000000b4171f7221 */ /* 0x000fe20000000000 */
[----:B------:R-:W-:Y:S01]  /*3c50*/  FADD R2, R170, R41 ;  /* 0x00000029aa027221 */ /* 0x000fe20000000000 */
[----:B------:R-:W-:Y:S01]  /*3c60*/  F2FP.F16.F32.PACK_AB R170, R17, R170 ;  /* 0x000000aa11aa723e */ /* 0x000fe200000000ff */
[----:B------:R-:W-:Y:S01]  /*3c70*/  @!P3 FMUL R50, R50, 0.5 ;  /* 0x3f0000003232b820 */ /* 0x000fe20000400000 */
[----:B------:R2:W3:Y:S01]  /*3c80*/  MUFU.EX2 R20, R35 ;  /* 0x0000002300147308 */ /* 0x0004e20000000800 */
        /* <DEDUP_REMOVED lines=8> */
[----:B-1----:R-:W-:Y:S01]  /*3d10*/  @!P6 FMUL R155, R155, R155 ;  /* 0x0000009b9b9be220 */ /* 0x002fe20000400000 */
[----:B------:R-:W-:Y:S01]  /*3d20*/  FSETP.GEU.AND P6, PT, R58, -126, PT ;  /* 0xc2fc00003a00780b */ /* 0x000fe20003fce000 */
[----:B--2---:R-:W-:Y:S01]  /*3d30*/  FADD R35, R154, R57 ;  /* 0x000000399a237221 */ /* 0x004fe20000000000 */
[----:B------:R-:W-:Y:S01]  /*3d40*/  FADD R31, R31, R34 ;  /* 0x000000221f1f7221 */ /* 0x000fe20000000000 */
[----:B------:R-:W-:-:S02]  /*3d50*/  F2FP.F16.F32.PACK_AB R154, R25, R154 ;  /* 0x0000009a199a723e */ /* 0x000fc400000000ff */
[----:B------:R-:W-:Y:S01]  /*3d60*/  @!P1 FMUL R55, R55, 0.5 ;  /* 0x3f00000037379820 */ /* 0x000fe20000400000 */
[----:B------:R-:W1:Y:S01]  /*3d70*/  MUFU.EX2 R157, R50 ;  /* 0x00000032009d7308 */ /* 0x000e620000000800 */
[----:B---3--:R-:W-:Y:S01]  /*3d80*/  @!P2 FMUL R20, R20, R20 ;  /* 0x000000141414a220 */ /* 0x008fe20000400000 */
[----:B------:R-:W-:Y:S01]  /*3d90*/  FSETP.GEU.AND P2, PT, R47, -126, PT ;  /* 0xc2fc00002f00780b */ /* 0x000fe20003f4e000 */
[----:B------:R-:W-:Y:S01]  /*3da0*/  FADD R39, R2, R35 ;  /* 0x0000002302277221 */ /* 0x000fe20000000000 */
[----:B------:R-:W-:Y:S01]  /*3db0*/  FADD R2, R17, R162 ;  /* 0x000000a211027221 */ /* 0x000fe20000000000 */
[----:B------:R-:W-:Y:S01]  /*3dc0*/  FADD R35, R25, R182 ;  /* 0x000000b619237221 */ /* 0x000fe20000000000 */
[----:B------:R-:W-:Y:S01]  /*3dd0*/  F2FP.F16.F32.PACK_AB R162, R162, R41 ;  /* 0x00000029a2a2723e */ /* 0x000fe200000000ff */
[----:B------:R-:W-:Y:S01]  /*3de0*/  @!P6 FMUL R58, R58, 0.5 ;  /* 0x3f0000003a3ae820 */ /* 0x000fe20000400000 */
[----:B------:R-:W2:Y:S01]  /*3df0*/  MUFU.EX2 R28, R51 ;  /* 0x00000033001c7308 */ /* 0x000ea20000000800 */
[----:B----4-:R-:W-:Y:S01]  /*3e00*/  @!P5 FMUL R153, R153, R153 ;  /* 0x000000999999d220 */ /* 0x010fe20000400000 */
[----:B------:R-:W-:Y:S01]  /*3e10*/  FSETP.GEU.AND P5, PT, R54, -126, PT ;  /* 0xc2fc00003600780b */ /* 0x000fe20003fae000 */
[----:B------:R-:W-:Y:S01]  /*3e20*/  FADD R2, R2, R35 ;  /* 0x0000002302027221 */ /* 0x000fe20000000000 */
[----:B------:R-:W-:-:S02]  /*3e30*/  F2FP.F16.F32.PACK_AB R180, R180, R53 ;  /* 0x00000035b4b4723e */ /* 0x000fc400000000ff */
[----:B------:R-:W-:Y:S01]  /*3e40*/  F2FP.F16.F32.PACK_AB R182, R182, R57 ;  /* 0x00000039b6b6723e */ /* 0x000fe200000000ff */
[----:B------:R-:W-:Y:S01]  /*3e50*/  @!P2 FMUL R47, R47, 0.5 ;  /* 0x3f0000002f2fa820 */ /* 0x000fe20000400000 */
[----:B------:R-:W3:Y:S01]  /*3e60*/  MUFU.EX2 R30, R55 ;  /* 0x00000037001e7308 */ /* 0x000ee20000000800 */
[----:B-1----:R-:W-:Y:S01]  /*3e70*/  @!P3 FMUL R157, R157, R157 ;  /* 0x0000009d9d9db220 */ /* 0x002fe20000400000 */
[----:B------:R-:W-:Y:S01]  /*3e80*/  FSETP.GEU.AND P3, PT, R62, -126, PT ;  /* 0xc2fc00003e00780b */ /* 0x000fe20003f6e000 */
[----:B------:R-:W-:Y:S01]  /*3e90*/  FADD R31, R2, R31 ;  /* 0x0000001f021f7221 */ /* 0x000fe20000000000 */
[----:B------:R-:W-:Y:S01]  /*3ea0*/  MOV R2, UR7 ;  /* 0x0000000700027c02 */ /* 0x000fe20008000f00 */
[----:B------:R-:W-:Y:S02]  /*3eb0*/  UIADD3 UR7, UR36, 0x1, URZ ;  /* 0x0000000124077890 */ /* 0x000fe4000fffe03f */
[----:B------:R-:W-:Y:S01]  /*3ec0*/  @!P5 FMUL R54, R54, 0.5 ;  /* 0x3f0000003636d820 */ /* 0x000fe20000400000 */
[----:B------:R-:W1:Y:S01]  /*3ed0*/  MUFU.EX2 R58, R58 ;  /* 0x0000003a003a7308 */ /* 0x000e620000000800 */
[----:B--2---:R-:W-:Y:S01]  /*3ee0*/  @!P4 FMUL R28, R28, R28 ;  /* 0x0000001c1c1cc220 */ /* 0x004fe20000400000 */
[----:B------:R-:W-:Y:S01]  /*3ef0*/  FSETP.GEU.AND P4, PT, R63, -126, PT ;  /* 0xc2fc00003f00780b */ /* 0x000fe20003f8e000 */
[----:B------:R-:W-:Y:S01]  /*3f00*/  UISETP.NE.AND UP0, UPT, UR7, 0x5, UPT ;  /* 0x000000050700788c */ /* 0x000fe2000bf05270 */
[----:B------:R2:W-:Y:S03]  /*3f10*/  SYNCS.ARRIVE.TRANS64.A1T0 RZ, [R2+UR6], RZ ;  /* 0x000000ff02ff79a7 */ /* 0x0005e60008100006 */
[----:B------:R-:W-:Y:S01]  /*3f20*/  @!P3 FMUL R62, R62, 0.5 ;  /* 0x3f0000003e3eb820 */ /* 0x000fe20000400000 */
[----:B------:R4:W5:Y:S01]  /*3f30*/  MUFU.EX2 R26, R47 ;  /* 0x0000002f001a7308 */ /* 0x0009620000000800 */
[----:B---3--:R-:W-:Y:S01]  /*3f40*/  @!P1 FMUL R30, R30, R30 ;  /* 0x0000001e1e1e9220 */ /* 0x008fe20000400000 */
[----:B------:R-:W-:Y:S01]  /*3f50*/  FSETP.GEU.AND P1, PT, R67, -126, PT ;  /* 0xc2fc00004300780b */ /* 0x000fe20003f2e000 */
[----:B------:R-:W-:-:S02]  /*3f60*/  USEL UR5, URZ, 0x1, UP0 ;  /* 0x000000013f057887 */ /* 0x000fc40008000000 */
[----:B------:R-:W-:Y:S02]  /*3f70*/  USEL UR7, UR7, URZ, UP0 ;  /* 0x0000003f07077287 */ /* 0x000fe40008000000 */
[----:B------:R-:W-:Y:S01]  /*3f80*/  @!P4 FMUL R63, R63, 0.5 ;  /* 0x3f0000003f3fc820 */ /* 0x000fe20000400000 */
[----:B------:R-:W3:Y:S01]  /*3f90*/  MUFU.EX2 R159, R54 ;  /* 0x00000036009f7308 */ /* 0x000ee20000000800 */
[----:B-1----:R-:W-:Y:S01]  /*3fa0*/  @!P6 FMUL R58, R58, R58 ;  /* 0x0000003a3a3ae220 */ /* 0x002fe20000400000 */
[----:B------:R-:W-:Y:S01]  /*3fb0*/  FSETP.GEU.AND P6, PT, R74, -126, PT ;  /* 0xc2fc00004a00780b */ /* 0x000fe20003fce000 */
[----:B----4-:R-:W-:Y:S01]  /*3fc0*/  FADD R47, R3, R32 ;  /* 0x00000020032f7221 */ /* 0x010fe20000000000 */
[----:B------:R-:W-:Y:S01]  /*3fd0*/  FADD R3, R174, R49 ;  /* 0x00000031ae037221 */ /* 0x000fe20000000000 */
[----:B------:R-:W-:Y:S01]  /*3fe0*/  FADD R32, R158, R27 ;  /* 0x0000001b9e207221 */ /* 0x000fe20000000000 */
[----:B------:R-:W-:Y:S01]  /*3ff0*/  ULOP3.LUT UR39, UR39, UR5, URZ, 0x3c, !UPT ;  /* 0x0000000527277292 */ /* 0x000fe2000f8e3c3f */
[----:B------:R-:W-:Y:S01]  /*4000*/  @!P1 FMUL R67, R67, 0.5 ;  /* 0x3f00000043439820 */ /* 0x000fe20000400000 */
[----:B------:R-:W1:Y:S01]  /*4010*/  MUFU.EX2 R163, R63 ;  /* 0x0000003f00a37308 */ /* 0x000e620000000800 */
[----:B-----5:R-:W-:Y:S01]  /*4020*/  @!P2 FMUL R26, R26, R26 ;  /* 0x0000001a1a1aa220 */ /* 0x020fe20000400000 */
        /* <DEDUP_REMOVED lines=9> */
[----:B------:R-:W-:Y:S01]  /*40c0*/  FADD R39, R39, R32 ;  /* 0x0000002027277221 */ /* 0x000fe20000000000 */
[----:B------:R-:W-:Y:S01]  /*40d0*/  FADD R31, R38, R31 ;  /* 0x0000001f261f7221 */ /* 0x000fe20000000000 */
[----:B------:R-:W-:-:S02]  /*40e0*/  F2FP.F16.F32.PACK_AB R158, R33, R158 ;  /* 0x0000009e219e723e */ /* 0x000fc400000000ff */
[----:B------:R-:W-:Y:S01]  /*40f0*/  @!P2 FMUL R59, R59, 0.5 ;  /* 0x3f0000003b3ba820 */ /* 0x000fe20000400000 */
[----:B------:R-:W3:Y:S01]  /*4100*/  MUFU.EX2 R165, R67 ;  /* 0x0000004300a57308 */ /* 0x000ee20000000800 */
[----:B-1----:R-:W-:Y:S01]  /*4110*/  @!P4 FMUL R163, R163, R163 ;  /* 0x000000a3a3a3c220 */ /* 0x002fe20000400000 */
[----:B------:R-:W-:Y:S01]  /*4120*/  FSETP.GEU.AND P4, PT, R82, -126, PT ;  /* 0xc2fc00005200780b */ /* 0x000fe20003f8e000 */
[----:B------:R-:W-:Y:S01]  /*4130*/  FADD R36, R36, R39 ;  /* 0x0000002724247221 */ /* 0x000fe20000000000 */
[----:B------:R-:W-:-:S03]  /*4140*/  F2FP.F16.F32.PACK_AB R169, R16, R169 ;  /* 0x000000a910a9723e */ /* 0x000fc600000000ff */
[----:B------:R-:W-:Y:S01]  /*4150*/  @!P5 FMUL R66, R66, 0.5 ;  /* 0x3f0000004242d820 */ /* 0x000fe20000400000 */
[----:B------:R-:W1:Y:S01]  /*4160*/  MUFU.EX2 R161, R59 ;  /* 0x0000003b00a17308 */ /* 0x000e620000000800 */
[----:B----4-:R-:W-:Y:S01]  /*4170*/  @!P3 FMUL R62, R62, R62 ;  /* 0x0000003e3e3eb220 */ /* 0x010fe20000400000 */
[----:B------:R-:W-:-:S05]  /*4180*/  FSETP.GEU.AND P3, PT, R75, -126, PT ;  /* 0xc2fc00004b00780b */ /* 0x000fca0003f6e000 */
[----:B------:R-:W-:Y:S01]  /*4190*/  @!P4 FMUL R82, R82, 0.5 ;  /* 0x3f0000005252c820 */ /* 0x000fe20000400000 */
[----:B------:R-:W4:Y:S01]  /*41a0*/  MUFU.EX2 R74, R74 ;  /* 0x0000004a004a7308 */ /* 0x000f220000000800 */
[----:B---3--:R-:W-:Y:S01]  /*41b0*/  @!P1 FMUL R165, R165, R165 ;  /* 0x000000a5a5a59220 */ /* 0x008fe20000400000 */
[----:B------:R-:W-:-:S03]  /*41c0*/  FSETP.GEU.AND P1, PT, R83, -126, PT ;  /* 0xc2fc00005300780b */ /* 0x000fc60003f2e000 */
[----:B------:R-:W-:Y:S02]  /*41d0*/  FADD R40, R20, R165 ;  /* 0x000000a514287221 */ /* 0x000fe40000000000 */
[----:B------:R-:W-:Y:S01]  /*41e0*/  @!P3 FMUL R75, R75, 0.5 ;  /* 0x3f0000004b4bb820 */ /* 0x000fe20000400000 */
[----:B------:R-:W3:Y:S01]  /*41f0*/  MUFU.EX2 R66, R66 ;  /* 0x0000004200427308 */ /* 0x000ee20000000800 */
[----:B-1----:R-:W-:Y:S01]  /*4200*/  @!P2 FMUL R161, R161, R161 ;  /* 0x000000a1a1a1a220 */ /* 0x002fe20000400000 */
[----:B------:R-:W-:-:S03]  /*4210*/  FSETP.GEU.AND P2, PT, R70, -126, PT ;  /* 0xc2fc00004600780b */ /* 0x000fc60003f4e000 */
[----:B------:R-:W-:Y:S01]  /*4220*/  FADD R34, R16, R161 ;  /* 0x000000a110227221 */ /* 0x000fe20000000000 */
[----:B------:R-:W-:Y:S01]  /*4230*/  F2FP.F16.F32.PACK_AB R161, R161, R58 ;  /* 0x0000003aa1a1723e */ /* 0x000fe200000000ff */
[----:B------:R-:W-:Y:S01]  /*4240*/  @!P1 FMUL R83, R83, 0.5 ;  /* 0x3f00000053539820 */ /* 0x000fe20000400000 */
[----:B------:R-:W1:Y:S01]  /*4250*/  MUFU.EX2 R181, R75 ;  /* 0x0000004b00b57308 */ /* 0x000e620000000800 */
[----:B----4-:R-:W-:Y:S01]  /*4260*/  @!P6 FMUL R74, R74, R74 ;  /* 0x0000004a4a4ae220 */ /* 0x010fe20000400000 */
[----:B------:R-:W-:-:S03]  /*4270*/  FSETP.GEU.AND P6, PT, R78, -126, PT ;  /* 0xc2fc00004e00780b */ /* 0x000fc60003fce000 */
        /* <DEDUP_REMOVED lines=8> */
[----:B------:R-:W-:Y:S01]  /*4300*/  FADD R35, R173, R66 ;  /* 0x00000042ad237221 */ /* 0x000fe20000000000 */
[----:B------:R-:W-:Y:S01]  /*4310*/  F2FP.F16.F32.PACK_AB R171, R18, R171 ;  /* 0x000000ab12ab723e */ /* 0x000fe200000000ff */
[----:B------:R-:W-:Y:S01]  /*4320*/  @!P6 FMUL R78, R78, 0.5 ;  /* 0x3f0000004e4ee820 */ /* 0x000fe20000400000 */
[----:B------:R-:W3:Y:S01]  /*4330*/  MUFU.EX2 R185, R83 ;  /* 0x0000005300b97308 */ /* 0x000ee20000000800 */
[----:B-1----:R-:W-:Y:S01]  /*4340*/  @!P3 FMUL R181, R181, R181 ;  /* 0x000000b5b5b5b220 */ /* 0x002fe20000400000 */
[----:B------:R-:W-:-:S02]  /*4350*/  FSETP.GEU.AND P3, PT, R79, -126, PT ;  /* 0xc2fc00004f00780b */ /* 0x000fc40003f6e000 */
[----:B------:R-:W-:Y:S01]  /*4360*/  F2FP.F16.F32.PACK_AB R173, R20, R173 ;  /* 0x000000ad14ad723e */ /* 0x000fe200000000ff */
[----:B------:R-:W-:Y:S01]  /*4370*/  FADD R51, R24, R181 ;  /* 0x000000b518337221 */ /* 0x000fe20000000000 */
[----:B------:R-:W-:Y:S01]  /*4380*/  F2FP.F16.F32.PACK_AB R165, R165, R66 ;  /* 0x00000042a5a5723e */ /* 0x000fe200000000ff */
[----:B------:R-:W-:Y:S01]  /*4390*/  @!P5 FMUL R71, R71, 0.5 ;  /* 0x3f0000004747d820 */ /* 0x000fe20000400000 */
[----:B------:R-:W1:Y:S01]  /*43a0*/  MUFU.EX2 R70, R70 ;  /* 0x0000004600467308 */ /* 0x000e620000000800 */
[----:B----4-:R-:W-:Y:S01]  /*43b0*/  @!P4 FMUL R82, R82, R82 ;  /* 0x000000525252c220 */ /* 0x010fe20000400000 */
[----:B------:R-:W-:Y:S01]  /*43c0*/  FSETP.GEU.AND P4, PT, R86, -126, PT ;  /* 0xc2fc00005600780b */ /* 0x000fe20003f8e000 */
[----:B------:R-:W-:Y:S01]  /*43d0*/  FADD R48, R34, R51 ;  /* 0x0000003322307221 */ /* 0x000fe20000000000 */
[----:B------:R-:W-:Y:S01]  /*43e0*/  FADD R34, R18, R163 ;  /* 0x000000a312227221 */ /* 0x000fe20000000000 */
[----:B------:R-:W-:Y:S01]  /*43f0*/  FADD R44, R157, R82 ;  /* 0x000000529d2c7221 */ /* 0x000fe20000000000 */
[C---:B------:R-:W-:Y:S01]  /*4400*/  F2FP.F16.F32.PACK_AB R157, R28.reuse, R157 ;  /* 0x0000009d1c9d723e */ /* 0x040fe200000000ff */
[----:B------:R-:W-:Y:S01]  /*4410*/  @!P3 FMUL R79, R79, 0.5 ;  /* 0x3f0000004f4fb820 */ /* 0x000fe20000400000 */
[----:B------:R-:W4:Y:S01]  /*4420*/  MUFU.EX2 R167, R71 ;  /* 0x0000004700a77308 */ /* 0x000f220000000800 */
[----:B---3--:R-:W-:Y:S01]  /*4430*/  @!P1 FMUL R185, R185, R185 ;  /* 0x000000b9b9b99220 */ /* 0x008fe20000400000 */
[----:B------:R-:W-:Y:S01]  /*4440*/  FSETP.GEU.AND P1, PT, R87, -126, PT ;  /* 0xc2fc00005700780b */ /* 0x000fe20003f2e000 */
[----:B------:R-:W-:Y:S01]  /*4450*/  FADD R59, R35, R44 ;  /* 0x0000002c233b7221 */ /* 0x000fe20000000000 */
[----:B------:R-:W-:Y:S01]  /*4460*/  F2FP.F16.F32.PACK_AB R163, R163, R62 ;  /* 0x0000003ea3a3723e */ /* 0x000fe200000000ff */
[----:B------:R-:W-:Y:S01]  /*4470*/  FADD R55, R28, R185 ;  /* 0x000000b91c377221 */ /* 0x000fe20000000000 */
[----:B------:R-:W-:Y:S01]  /*4480*/  F2FP.F16.F32.PACK_AB R181, R181, R74 ;  /* 0x0000004ab5b5723e */ /* 0x000fe200000000ff */
[----:B------:R-:W-:Y:S01]  /*4490*/  @!P4 FMUL R86, R86, 0.5 ;  /* 0x3f0000005656c820 */ /* 0x000fe20000400000 */
[----:B------:R-:W3:Y:S01]  /*44a0*/  MUFU.EX2 R78, R78 ;  /* 0x0000004e004e7308 */ /* 0x000ee20000000800 */
[----:B-1----:R-:W-:Y:S01]  /*44b0*/  @!P2 FMUL R70, R70, R70 ;  /* 0x000000464646a220 */ /* 0x002fe20000400000 */
[----:B------:R-:W-:Y:S01]  /*44c0*/  FADD R63, R40, R55 ;  /* 0x00000037283f7221 */ /* 0x000fe20000000000 */
[----:B------:R-:W-:Y:S01]  /*44d0*/  FADD R46, R46, R59 ;  /* 0x0000003b2e2e7221 */ /* 0x000fe20000000000 */
[----:B------:R-:W-:Y:S01]  /*44e0*/  F2FP.F16.F32.PACK_AB R185, R185, R82 ;  /* 0x00000052b9b9723e */ /* 0x000fe200000000ff */
[----:B------:R-:W-:Y:S01]  /*44f0*/  FADD R35, R175, R70 ;  /* 0x00000046af237221 */ /* 0x000fe20000000000 */
[----:B------:R-:W-:Y:S01]  /*4500*/  FADD R48, R48, R63 ;  /* 0x0000003f30307221 */ /* 0x000fe20000000000 */
[----:B------:R-:W-:Y:S01]  /*4510*/  @!P1 FMUL R87, R87, 0.5 ;  /* 0x3f00000057579820 */ /* 0x000fe20000400000 */
[----:B------:R-:W1:Y:S01]  /*4520*/  MUFU.EX2 R183, R79 ;  /* 0x0000004f00b77308 */ /* 0x000e620000000800 */
[----:B----4-:R-:W-:Y:S01]  /*4530*/  @!P5 FMUL R167, R167, R167 ;  /* 0x000000a7a7a7d220 */ /* 0x010fe20000400000 */
[----:B------:R-:W-:-:S03]  /*4540*/  F2FP.F16.F32.PACK_AB R175, R22, R175 ;  /* 0x000000af16af723e */ /* 0x000fc600000000ff */
[----:B------:R-:W-:Y:S01]  /*4550*/  FADD R40, R22, R167 ;  /* 0x000000a716287221 */ /* 0x000fe20000000000 */
[----:B------:R-:W-:Y:S02]  /*4560*/  F2FP.F16.F32.PACK_AB R167, R167, R70 ;  /* 0x00000046a7a7723e */ /* 0x000fe400000000ff */
[----:B------:R-:W4:Y:S01]  /*4570*/  MUFU.EX2 R0, R86 ;  /* 0x0000005600007308 */ /* 0x000f220000000800 */
[----:B---3--:R-:W-:-:S04]  /*4580*/  @!P6 FMUL R78, R78, R78 ;  /* 0x0000004e4e4ee220 */ /* 0x008fc80000400000 */
[----:B------:R-:W-:Y:S01]  /*4590*/  FADD R42, R155, R78 ;  /* 0x0000004e9b2a7221 */ /* 0x000fe20000000000 */
[----:B------:R-:W-:Y:S02]  /*45a0*/  F2FP.F16.F32.PACK_AB R155, R26, R155 ;  /* 0x0000009b1a9b723e */ /* 0x000fe400000000ff */
[----:B------:R-:W3:Y:S01]  /*45b0*/  MUFU.EX2 R187, R87 ;  /* 0x0000005700bb7308 */ /* 0x000ee20000000800 */
[----:B-1----:R-:W-:Y:S01]  /*45c0*/  @!P3 FMUL R183, R183, R183 ;  /* 0x000000b7b7b7b220 */ /* 0x002fe20000400000 */
[----:B------:R-:W-:-:S03]  /*45d0*/  FADD R3, R3, R42 ;  /* 0x0000002a03037221 */ /* 0x000fc60000000000 */
[----:B------:R-:W-:Y:S01]  /*45e0*/  FADD R51, R26, R183 ;  /* 0x000000b71a337221 */ /* 0x000fe20000000000 */
[----:B------:R-:W-:Y:S01]  /*45f0*/  F2FP.F16.F32.PACK_AB R183, R183, R78 ;  /* 0x0000004eb7b7723e */ /* 0x000fe200000000ff */
[----:B----4-:R-:W-:Y:S02]  /*4600*/  @!P4 FMUL R0, R0, R0 ;  /* 0x000000000000c220 */ /* 0x010fe40000400000 */
[----:B------:R-:W-:Y:S02]  /*4610*/  FADD R34, R34, R51 ;  /* 0x0000003322227221 */ /* 0x000fe40000000000 */
[----:B------:R-:W-:Y:S01]  /*4620*/  FADD R44, R159, R0 ;  /* 0x000000009f2c7221 */ /* 0x000fe20000000000 */
[----:B------:R-:W-:Y:S01]  /*4630*/  F2FP.F16.F32.PACK_AB R159, R30, R159 ;  /* 0x0000009f1e9f723e */ /* 0x000fe200000000ff */
[----:B---3--:R-:W-:Y:S02]  /*4640*/  @!P1 FMUL R187, R187, R187 ;  /* 0x000000bbbbbb9220 */ /* 0x008fe40000400000 */
[----:B------:R-:W-:-:S02]  /*4650*/  FADD R44, R35, R44 ;  /* 0x0000002c232c7221 */ /* 0x000fc40000000000 */
[----:B------:R-:W-:Y:S02]  /*4660*/  FADD R55, R30, R187 ;  /* 0x000000bb1e377221 */ /* 0x000fe40000000000 */
[----:B------:R-:W-:Y:S02]  /*4670*/  FADD R3, R3, R44 ;  /* 0x0000002c03037221 */ /* 0x000fe40000000000 */
[----:B------:R-:W-:Y:S02]  /*4680*/  FADD R55, R40, R55 ;  /* 0x0000003728377221 */ /* 0x000fe40000000000 */
[----:B------:R-:W-:Y:S01]  /*4690*/  FADD R46, R46, R3 ;  /* 0x000000032e2e7221 */ /* 0x000fe20000000000 */
[----:B------:R-:W-:Y:S01]  /*46a0*/  FADD R3, R36, R31 ;  /* 0x0000001f24037221 */ /* 0x000fe20000000000 */
[----:B------:R-:W-:-:S04]  /*46b0*/  FADD R55, R34, R55 ;  /* 0x0000003722377221 */ /* 0x000fc80000000000 */
[----:B------:R-:W-:-:S04]  /*46c0*/  FADD R55, R48, R55 ;  /* 0x0000003730377221 */ /* 0x000fc80000000000 */
[----:B--2---:R-:W-:Y:S01]  /*46d0*/  FADD R2, R46, R55 ;  /* 0x000000372e027221 */ /* 0x004fe20000000000 */
[----:B------:R-:W-:Y:S06]  /*46e0*/  @!P0 BRA `(.L_x_21) ;  /* 0x0000000000048947 */ /* 0x000fec0003800000 */
[----:B------:R-:W-:Y:S01]  /*46f0*/  BPT.TRAP 0x1 ;  /* 0x000000040000795c */ /* 0x000fe20000300000 */
.L_x_21:
[----:B------:R-:W-:Y:S01]  /*4700*/  ULEA UR5, UR7, UR37, 0x3 ;  /* 0x0000002507057291 */ /* 0x000fe2000f8e183f */
[----:B------:R-:W-:Y:S01]  /*4710*/  MOV R15, UR39 ;  /* 0x00000027000f7c02 */ /* 0x000fe20008000f00 */
[----:B------:R-:W-:-:S03]  /*4720*/  ULOP3.LUT UR45, UR45, 0x4000000, URZ, 0xfc, !UPT ;  /* 0x040000002d2d7892 */ /* 0x000fc6000f8efc3f */
[----:B------:R-:W-:-:S04]  /*4730*/  SHF.L.U32 R15, R15, 0x1f, RZ ;  /* 0x0000001f0f0f7819 */ /* 0x000fc800000006ff */
[----:B------:R-:W1:Y:S02]  /*4740*/  SYNCS.PHASECHK.TRANS64.TRYWAIT P1, [UR5+0x64400], R15 ;  /* 0x0644000fff0075a7 */ /* 0x000e640008020145 */
[----:B-1----:R-:W-:Y:S05]  /*4750*/  @!P1 BRA `(.L_x_22) ;  /* 0x000000c400949947 */ /* 0x002fea0003800000 */
.L_x_136:
[----:B------:R-:W-:Y:S01]  /*4760*/  ULEA UR5, UR7, UR45, 0xc ;  /* 0x0000002d07057291 */ /* 0x000fe2000f8e603f */
[----:B------:R-:W-:Y:S01]  /*4770*/  WARPGROUP.ARRIVE ;  /* 0x00000000000079c5 */ /* 0x000fe20000000000 */
[----:B------:R-:W-:Y:S01]  /*4780*/  UMOV UR11, 0x40000040 ;  /* 0x40000040000b7882 */ /* 0x000fe20000000000 */
[----:B------:R-:W-:-:S04]  /*4790*/  F2FP.F16.F32.PACK_AB R187, R187, R0 ;  /* 0x00000000bbbb723e */ /* 0x000fc800000000ff */
[----:B------:R-:W-:Y:S02]  /*47a0*/  UMOV UR10, UR5 ;  /* 0x00000005000a7c82 */ /* 0x000fe40008000000 */
[----:B------:R-:W-:Y:S01]  /*47b0*/  HGMMA.64x256x16.F32 R24, R168, gdesc[UR8].tnspB, RZ, !UPT, gsb0 ;  /* 0x43e00008a8187df0 */ /* 0x000fe2000c0008ff */
[----:B------:R-:W-:Y:S01]  /*47c0*/  UIADD3 UR10, UR5, 0x80, URZ ;  /* 0x00000080050a7890 */ /* 0x000fe2000fffe03f */
[----:B------:R-:W-:Y:S01]  /*47d0*/  UMOV UR11, 0x40000040 ;  /* 0x40000040000b7882 */ /* 0x000fe20000000000 */
[----:B------:R-:W-:Y:S02]  /*47e0*/  WARPGROUP.DEPBAR.LE gsb0, 0x0 ;  /* 0x00008000000079c5 */ /* 0x000fe40000010000 */
[----:B------:R-:W-:-:S15]  /*47f0*/  WARPGROUP.ARRIVE ;  /* 0x00000000000079c5 */ /* 0x000fde0000000000 */
[----:B------:R-:W-:-:S08]  /*4800*/  NOP ;  /* 0x0000000000007918 */ /* 0x000fd00000000000 */
[----:B------:R-:W-:Y:S01]  /*4810*/  HGMMA.64x256x16.F32 R24, R172, gdesc[UR8].tnspB, R24, gsb0 ;  /* 0x43e00008ac187df0 */ /* 0x000fe20008000818 */
        /* <DEDUP_REMOVED lines=35> */
[----:B------:R-:W-:Y:S03]  /*4a50*/  HGMMA.64x256x16.F32 R24, R184, gdesc[UR8].tnspB, R24, gsb0 ;  /* 0x43e00008b8187df0 */ /* 0x000fe60008000818 */
[----:B------:R-:W-:Y:S02]  /*4a60*/  WARPGROUP.DEPBAR.LE gsb0, 0x0 ;  /* 0x00008000000079c5 */ /* 0x000fe40000010000 */
[----:B------:R-:W-:Y:S05]  /*4a70*/  @!P0 BRA `(.L_x_23) ;  /* 0x0000000000048947 */ /* 0x000fea0003800000 */
[----:B------:R-:W-:Y:S01]  /*4a80*/  BPT.TRAP 0x1 ;  /* 0x000000040000795c */ /* 0x000fe20000300000 */
.L_x_23:
[----:B------:R-:W2:Y:S01]  /*4a90*/  LDL R0, [R1+0xc] ;  /* 0x00000c0001007983 */ /* 0x000ea20000100800 */
[----:B------:R-:W-:-:S04]  /*4aa0*/  UIADD3 UR38, UR38, 0x64428, URZ ;  /* 0x0006442826267890 */ /* 0x000fc8000fffe03f */
[----:B------:R-:W-:-:S09]  /*4ab0*/  UPRMT UR38, URZ, 0x654, UR38 ;  /* 0x000006543f267896 */ /* 0x000fd20008000026 */
[----:B------:R-:W-:Y:S01]  /*4ac0*/  SYNCS.ARRIVE.TRANS64.RED.A1T0 RZ, [UR38], RZ ;  /* 0x000000ffffff79a7 */ /* 0x000fe20008100426 */
[----:B--2---:R-:W-:-:S13]  /*4ad0*/  R2UR UR5, R0 ;  /* 0x00000000000572ca */ /* 0x004fda00000e0000 */
[----:B------:R-:W-:-:S06]  /*4ae0*/  UISETP.GT.U32.AND UP0, UPT, UR5, 0x1, UPT ;  /* 0x000000010500788c */ /* 0x000fcc000bf04070 */
[----:B------:R-:W-:-:S13]  /*4af0*/  PLOP3.LUT P1, PT, PT, PT, UP0, 0x80, 0x0 ;  /* 0x000000000000781c */ /* 0x000fda0003f2f008 */
[----:B------:R-:W-:Y:S05]  /*4b00*/  @P1 BRA `(.L_x_24) ;  /* 0x0000000000041947 */ /* 0x000fea0003800000 */
[----:B------:R-:W-:Y:S01]  /*4b10*/  BPT.TRAP 0x1 ;  /* 0x000000040000795c */ /* 0x000fe20000300000 */
.L_x_24:
[----:B------:R-:W-:Y:S01]  /*4b20*/  UISETP.GE.AND UP1, UPT, UR4, 0x101, UPT ;  /* 0x000001010400788c */ /* 0x000fe2000bf26270 */
[----:B------:R-:W-:Y:S01]  /*4b30*/  IADD3 R0, R221, 0x80, RZ ;  /* 0x00000080dd007810 */ /* 0x000fe20007ffe0ff */
[----:B------:R-:W-:Y:S02]  /*4b40*/  UIADD3 UR36, UR7, 0x1, URZ ;  /* 0x0000000107247890 */ /* 0x000fe4000fffe03f */
[----:B------:R-:W-:Y:S02]  /*4b50*/  UIADD3 UR5, UR4, 0x7f, URZ ;  /* 0x0000007f04057890 */ /* 0x000fe4000fffe03f */
[----:B------:R-:W-:Y:S01]  /*4b60*/  PLOP3.LUT P2, PT, PT, PT, UP1, 0x80, 0x0 ;  /* 0x000000000000781c */ /* 0x000fe20003f4f018 */
[----:B------:R-:W-:Y:S02]  /*4b70*/  UISETP.NE.AND UP0, UPT, UR36, 0x5, UPT ;  /* 0x000000052400788c */ /* 0x000fe4000bf05270 */
[----:B------:R-:W-:Y:S02]  /*4b80*/  USHF.R.S32.HI UR6, URZ, 0x1f, UR5 ;  /* 0x0000001f3f067899 */ /* 0x000fe40008011405 */
[----:B------:R-:W-:-:S02]  /*4b90*/  USEL UR4, URZ, 0x1, UP0 ;  /* 0x000000013f047887 */ /* 0x000fc40008000000 */
[----:B------:R-:W-:Y:S02]  /*4ba0*/  ULEA.HI UR6, UR6, UR5, URZ, 0x7 ;  /* 0x0000000506067291 */ /* 0x000fe4000f8f383f */
[----:B------:R-:W-:Y:S02]  /*4bb0*/  USEL UR36, UR36, URZ, UP0 ;  /* 0x0000003f24247287 */ /* 0x000fe40008000000 */
[----:B------:R-:W-:Y:S02]  /*4bc0*/  ULOP3.LUT UR39, UR39, UR4, URZ, 0x3c, !UPT ;  /* 0x0000000427277292 */ /* 0x000fe4000f8e3c3f */
[----:B------:R-:W-:Y:S01]  /*4bd0*/  ULEA.HI.SX32 UR38, UR6, 0xffffffff, 0x19 ;  /* 0xffffffff06267891 */ /* 0x000fe2000f8fca3f */
[----:B------:R-:W-:Y:S11]  /*4be0*/  @!P2 BRA `(.L_x_25) ;  /* 0x000000340014a947 */ /* 0x000ff60003800000 */
[----:B-1----:R-:W-:Y:S01]  /*4bf0*/  MOV R16, R14 ;  /* 0x0000000e00107202 */ /* 0x002fe20000000f00 */
[----:B------:R-:W-:Y:S01]  /*4c00*/  ULDC UR4, c[0x0][0x604] ;  /* 0x0001810000047ab9 */ /* 0x000fe20000000800 */
[----:B------:R-:W-:-:S07]  /*4c10*/  MOV R15, R177 ;  /* 0x000000b1000f7202 */ /* 0x000fce0000000f00 */
.L_x_36:
[----:B------:R-:W-:Y:S05]  /*4c20*/  @!P0 BRA `(.L_x_26) ;  /* 0x0000000000048947 */ /* 0x000fea0003800000 */
[----:B------:R-:W-:Y:S01]  /*4c30*/  BPT.TRAP 0x1 ;  /* 0x000000040000795c */ /* 0x000fe20000300000 */
.L_x_26:
[----:B------:R-:W-:Y:S01]  /*4c40*/  ULEA UR5, UR36, UR37, 0x3 ;  /* 0x0000002524057291 */ /* 0x000fe2000f8e183f */
[----:B------:R-:W-:-:S04]  /*4c50*/  MOV R14, UR39 ;  /* 0x00000027000e7c02 */ /* 0x000fc80008000f00 */
[----:B------:R-:W-:-:S04]  /*4c60*/  SHF.L.U32 R14, R14, 0x1f, RZ ;  /* 0x0000001f0e0e7819 */ /* 0x000fc800000006ff */
[----:B------:R-:W1:Y:S02]  /*4c70*/  SYNCS.PHASECHK.TRANS64.TRYWAIT P2, [UR5+0x64400], R14 ;  /* 0x0644000eff0075a7 */ /* 0x000e640008040145 */
[----:B-1----:R-:W-:Y:S05]  /*4c80*/  @!P2 BRA `(.L_x_27) ;  /* 0x000000c00060a947 */ /* 0x002fea0003800000 */
.L_x_137:
[----:B------:R-:W-:Y:S01]  /*4c90*/  R2UR UR56, R222 ;  /* 0x00000000de3872ca */ /* 0x000fe200000e0000 */
[----:B------:R-:W-:Y:S01]  /*4ca0*/  ULEA UR5, UR36, UR46, 0xc ;  /* 0x0000002e24057291 */ /* 0x000fe2000f8e603f */
[----:B------:R-:W-:Y:S01]  /*4cb0*/  R2UR UR57, R223 ;  /* 0x00000000df3972ca */ /* 0x000fe200000e0000 */
[----:B------:R-:W-:Y:S01]  /*4cc0*/  WARPGROUP.ARRIVE ;  /* 0x00000000000079c5 */ /* 0x000fe20000000000 */
[----:B------:R-:W-:Y:S01]  /*4cd0*/  UMOV UR59, 0x40000040 ;  /* 0x40000040003b7882 */ /* 0x000fe20000000000 */
[----:B------:R-:W-:Y:S01]  /*4ce0*/  UIADD3 UR10, UR5, 0x402, URZ ;  /* 0x00000402050a7890 */ /* 0x000fe2000fffe03f */
[----:B------:R-:W-:Y:S02]  /*4cf0*/  UMOV UR11, 0x40000040 ;  /* 0x40000040000b7882 */ /* 0x000fe40000000000 */
[----:B------:R-:W-:Y:S01]  /*4d00*/  UMOV UR58, UR5 ;  /* 0x00000005003a7c82 */ /* 0x000fe20008000000 */
[----:B------:R-:W-:Y:S01]  /*4d10*/  UIADD3 UR14, UR5, 0x404, URZ ;  /* 0x00000404050e7890 */ /* 0x000fe2000fffe03f */
[----:B------:R-:W-:Y:S01]  /*4d20*/  UMOV UR15, 0x40000040 ;  /* 0x40000040000f7882 */ /* 0x000fe20000000000 */
[----:B------:R-:W-:Y:S01]  /*4d30*/  UIADD3 UR18, UR5, 0x406, URZ ;  /* 0x0000040605127890 */ /* 0x000fe2000fffe03f */
[----:B------:R-:W-:-:S03]  /*4d40*/  UMOV UR19, 0x40000040 ;  /* 0x4000004000137882 */ /* 0x000fc60000000000 */
[----:B------:R-:W-:Y:S01]  /*4d50*/  HGMMA.64x128x16.F32 R152, gdesc[UR56], RZ, !UPT, gsb0 ;  /* 0x01e00000389879f0 */ /* 0x000fe2000c0008ff */
[----:B------:R-:W-:Y:S01]  /*4d60*/  R2UR UR56, R12 ;  /* 0x000000000c3872ca */ /* 0x000fe200000e0000 */
[----:B------:R-:W-:Y:S01]  /*4d70*/  UIADD3 UR58, UR5, 0x2, URZ ;  /* 0x00000002053a7890 */ /* 0x000fe2000fffe03f */
[----:B------:R-:W-:Y:S01]  /*4d80*/  R2UR UR57, R13 ;  /* 0x000000000d3972ca */ /* 0x000fe200000e0000 */
[----:B------:R-:W-:Y:S01]  /*4d90*/  UMOV UR59, 0x40000040 ;  /* 0x40000040003b7882 */ /* 0x000fe20000000000 */
[----:B------:R-:W-:Y:S01]  /*4da0*/  UIADD3 UR22, UR5, 0x800, URZ ;  /* 0x0000080005167890 */ /* 0x000fe2000fffe03f */
        /* <DEDUP_REMOVED lines=13> */
[----:B------:R-:W-:-:S02]  /*4e80*/  WARPGROUP.DEPBAR.LE gsb0, 0x0 ;  /* 0x00008000000079c5 */ /* 0x000fc40000010000 */
[----:B------:R-:W-:-:S06]  /*4e90*/  WARPGROUP.ARRIVE ;  /* 0x00000000000079c5 */ /* 0x000fcc0000000000 */
[----:B------:R-:W-:Y:S01]  /*4ea0*/  HGMMA.64x128x16.F32 R152, gdesc[UR56], R152, gsb0 ;  /* 0x01e00000389879f0 */ /* 0x000fe20008000898 */
[----:B------:R-:W-:Y:S01]  /*4eb0*/  R2UR UR56, R10 ;  /* 0x000000000a3872ca */ /* 0x000fe200000e0000 */
[----:B------:R-:W-:Y:S01]  /*4ec0*/  UIADD3 UR58, UR5, 0x4, URZ ;  /* 0x00000004053a7890 */ /* 0x000fe2000fffe03f */
[----:B------:R-:W-:Y:S01]  /*4ed0*/  R2UR UR57, R11 ;  /* 0x000000000b3972ca */ /* 0x000fe200000e0000 */
[----:B------:R-:W-:Y:S01]  /*4ee0*/  UMOV UR59, 0x40000040 ;  /* 0x40000040003b7882 */ /* 0x000fe20000000000 */
[----:B------:R-:W-:Y:S02]  /*4ef0*/  WARPGROUP.DEPBAR.LE gsb0, 0x0 ;  /* 0x00008000000079c5 */ /* 0x000fe40000010000 */
[----:B------:R-:W-:-:S09]  /*4f00*/  WARPGROUP.ARRIVE ;  /* 0x00000000000079c5 */ /* 0x000fd20000000000 */
        /* <DEDUP_REMOVED lines=19> */
[----:B------:R-:W-:-:S04]  /*5040*/  UIADD3 UR5, UR36, 0x1, URZ ;  /* 0x0000000124057890 */ /* 0x000fc8000fffe03f */
[----:B------:R-:W-:-:S04]  /*5050*/  UISETP.NE.AND UP0, UPT, UR5, 0x5, UPT ;  /* 0x000000050500788c */ /* 0x000fc8000bf05270 */
[----:B------:R-:W-:Y:S02]  /*5060*/  USEL UR6, URZ, 0x1, UP0 ;  /* 0x000000013f067887 */ /* 0x000fe40008000000 */
[----:B------:R-:W-:Y:S02]  /*5070*/  USEL UR5, UR5, URZ, UP0 ;  /* 0x0000003f05057287 */ /* 0x000fe40008000000 */
[----:B------:R-:W-:Y:S01]  /*5080*/  ULOP3.LUT UR39, UR39, UR6, URZ, 0x3c, !UPT ;  /* 0x0000000627277292 */ /* 0x000fe2000f8e3c3f */
        /* <DEDUP_REMOVED lines=34> */
[----:B------:R-:W-:Y:S05]  /*52b0*/  @!P0 BRA `(.L_x_28) ;  /* 0x0000000000048947 */ /* 0x000fea0003800000 */
[----:B------:R-:W-:Y:S01]  /*52c0*/  BPT.TRAP 0x1 ;  /* 0x000000040000795c */ /* 0x000fe20000300000 */
.L_x_28:
[----:B-1----:R-:W-:Y:S01]  /*52d0*/  FMNMX R14, R152, R16, !PT ;  /* 0x00000010980e7209 */ /* 0x002fe20007800000 */
[----:B------:R-:W-:Y:S01]  /*52e0*/  ULEA UR6, UR5, UR37, 0x3 ;  /* 0x0000002505067291 */ /* 0x000fe2000f8e183f */
[----:B------:R-:W-:Y:S02]  /*52f0*/  FMNMX R22, R154, R15, !PT ;  /* 0x0000000f9a167209 */ /* 0x000fe40007800000 */
[----:B------:R-:W-:Y:S02]  /*5300*/  FMNMX R17, R153, R14, !PT ;  /* 0x0000000e99117209 */ /* 0x000fe40007800000 */
[----:B------:R-:W-:Y:S02]  /*5310*/  FMNMX R21, R155, R22, !PT ;  /* 0x000000169b157209 */ /* 0x000fe40007800000 */
[----:B------:R-:W-:Y:S02]  /*5320*/  FMNMX R14, R156, R17, !PT ;  /* 0x000000119c0e7209 */ /* 0x000fe40007800000 */
[----:B------:R-:W-:-:S02]  /*5330*/  FMNMX R22, R158, R21, !PT ;  /* 0x000000159e167209 */ /* 0x000fc40007800000 */
[----:B------:R-:W-:Y:S02]  /*5340*/  FMNMX R17, R157, R14, !PT ;  /* 0x0000000e9d117209 */ /* 0x000fe40007800000 */
[----:B------:R-:W-:Y:S02]  /*5350*/  FMNMX R21, R159, R22, !PT ;  /* 0x000000169f157209 */ /* 0x000fe40007800000 */
[----:B------:R-:W-:-:S04]  /*5360*/  FMNMX R14, R160, R17, !PT ;  /* 0x00000011a00e7209 */ /* 0x000fc80007800000 */
        /* <DEDUP_REMOVED lines=26> */
[----:B------:R-:W-:-:S05]  /*5510*/  FMNMX R19, R213, R14, !PT ;  /* 0x0000000ed5137209 */ /* 0x000fca0007800000 */
[----:B------:R-:W1:Y:S02]  /*5520*/  SHFL.BFLY PT, R14, R19, 0x1, 0x1f ;  /* 0x0c201f00130e7f89 */ /* 0x000e6400000e0000 */
[----:B-1----:R-:W-:-:S05]  /*5530*/  FMNMX R20, R19, R14, !PT ;  /* 0x0000000e13147209 */ /* 0x002fca0007800000 */
[----:B------:R-:W1:Y:S02]  /*5540*/  SHFL.BFLY PT, R17, R20, 0x2, 0x1f ;  /* 0x0c401f0014117f89 */ /* 0x000e6400000e0000 */
[----:B-1----:R-:W-:Y:S02]  /*5550*/  FMNMX R14, R20, R17, !PT ;  /* 0x00000011140e7209 */ /* 0x002fe40007800000 */
[----:B------:R-:W-:Y:S02]  /*5560*/  FMNMX R20, R162, R21, !PT ;  /* 0x00000015a2147209 */ /* 0x000fe40007800000 */
[C---:B------:R-:W-:Y:S02]  /*5570*/  FSETP.NEU.AND P2, PT, R14.reuse, -INF , PT ;  /* 0xff8000000e00780b */ /* 0x040fe40003f4d000 */
[----:B------:R-:W-:Y:S02]  /*5580*/  FMNMX R21, R163, R20, !PT ;  /* 0x00000014a3157209 */ /* 0x000fe40007800000 */
[----:B------:R-:W-:-:S02]  /*5590*/  FSEL R17, R14, RZ, P2 ;  /* 0x000000ff0e117208 */ /* 0x000fc40001000000 */
[----:B------:R-:W-:-:S03]  /*55a0*/  FMNMX R22, R166, R21, !PT ;  /* 0x00000015a6167209 */ /* 0x000fc60007800000 */
[----:B------:R-:W-:Y:S01]  /*55b0*/  FMUL R18, R17, UR4 ;  /* 0x0000000411127c20 */ /* 0x000fe20008400000 */
[----:B------:R-:W-:Y:S01]  /*55c0*/  FMNMX R21, R167, R22, !PT ;  /* 0x00000016a7157209 */ /* 0x000fe20007800000 */
[----:B------:R-:W-:Y:S02]  /*55d0*/  FADD R16, -R17, R16 ;  /* 0x0000001011107221 */ /* 0x000fe40000000100 */
[--C-:B------:R-:W-:Y:S01]  /*55e0*/  FFMA R152, R152, UR4, -R18.reuse ;  /* 0x0000000498987c23 */ /* 0x100fe20008000812 */
[--C-:B------:R-:W-:Y:S01]  /*55f0*/  FFMA R19, R153, UR4, -R18.reuse ;  /* 0x0000000499137c23 */ /* 0x100fe20008000812 */
[--C-:B------:R-:W-:Y:S01]  /*5600*/  FFMA R157, R157, UR4, -R18.reuse ;  /* 0x000000049d9d7c23 */ /* 0x100fe20008000812 */
[--C-:B------:R-:W-:Y:S01]  /*5610*/  FFMA R156, R156, UR4, -R18.reuse ;  /* 0x000000049c9c7c23 */ /* 0x100fe20008000812 */
[--C-:B------:R-:W-:Y:S01]  /*5620*/  FFMA R22, R160, UR4, -R18.reuse ;  /* 0x00000004a0167c23 */ /* 0x100fe20008000812 */
[----:B------:R-:W-:Y:S01]  /*5630*/  FSETP.GEU.AND P6, PT, R152, -126, PT ;  /* 0xc2fc00009800780b */ /* 0x000fe20003fce000 */
        /* <DEDUP_REMOVED lines=12> */
[----:B------:R-:W-:Y:S01]  /*5700*/  @!P6 FMUL R152, R152, 0.5 ;  /* 0x3f0000009898e820 */ /* 0x000fe20000400000 */
[----:B------:R-:W-:Y:S01]  /*5710*/  FMNMX R160, R174, R23, !PT ;  /* 0x00000017aea07209 */ /* 0x000fe20007800000 */
[----:B------:R-:W-:Y:S01]  /*5720*/  @!P3 FMUL R19, R19, 0.5 ;  /* 0x3f0000001313b820 */ /* 0x000fe20000400000 */
[--C-:B------:R-:W-:Y:S01]  /*5730*/  FFMA R23, R165, UR4, -R18.reuse ;  /* 0x00000004a5177c23 */ /* 0x100fe20008000812 */
[----:B------:R1:W2:Y:S01]  /*5740*/  MUFU.EX2 R20, R152 ;  /* 0x0000009800147308 */ /* 0x0002a20000000800 */
[----:B------:R-:W-:Y:S01]  /*5750*/  @!P5 FMUL R157, R157, 0.5 ;  /* 0x3f0000009d9dd820 */ /* 0x000fe20000400000 */
[----:B------:R-:W-:Y:S01]  /*5760*/  FMNMX R153, R175, R160, !PT ;  /* 0x000000a0af997209 */ /* 0x000fe20007800000 */
[--C-:B------:R-:W-:Y:S01]  /*5770*/  FFMA R209, R209, UR4, -R18.reuse ;  /* 0x00000004d1d17c23 */ /* 0x100fe20008000812 */
[----:B------:R-:W-:Y:S01]  /*5780*/  @!P4 FMUL R156, R156, 0.5 ;  /* 0x3f0000009c9cc820 */ /* 0x000fe20000400000 */
[----:B------:R-:W-:-:S03]  /*5790*/  FFMA R213, R213, UR4, -R18 ;  /* 0x00000004d5d57c23 */ /* 0x000fc60008000812 */
[----:B------:R-:W3:Y:S01]  /*57a0*/  MUFU.EX2 R19, R19 ;  /* 0x0000001300137308 */ /* 0x000ee20000000800 */
[----:B-1----:R-:W-:Y:S01]  /*57b0*/  FFMA R152, R164, UR4, -R18 ;  /* 0x00000004a4987c23 */ /* 0x002fe20008000812 */
[----:B------:R-:W-:-:S06]  /*57c0*/  @!P2 FMUL R22, R22, 0.5 ;  /* 0x3f0000001616a820 */ /* 0x000fcc0000400000 */
[----:B------:R-:W1:Y:S01]  /*57d0*/  MUFU.EX2 R216, R157 ;  /* 0x0000009d00d87308 */ /* 0x000e620000000800 */
[----:B--2---:R-:W-:Y:S01]  /*57e0*/  @!P6 FMUL R20, R20, R20 ;  /* 0x000000141414e220 */ /* 0x004fe20000400000 */
[----:B------:R-:W-:-:S06]  /*57f0*/  FSETP.GEU.AND P6, PT, R21, -126, PT ;  /* 0xc2fc00001500780b */ /* 0x000fcc0003fce000 */
[----:B------:R2:W4:Y:S01]  /*5800*/  MUFU.EX2 R218, R156 ;  /* 0x0000009c00da7308 */ /* 0x0005220000000800 */
[----:B---3--:R-:W-:Y:S01]  /*5810*/  @!P3 FMUL R19, R19, R19 ;  /* 0x000000131313b220 */ /* 0x008fe20000400000 */
[----:B------:R-:W-:-:S05]  /*5820*/  FSETP.GEU.AND P3, PT, R152, -126, PT ;  /* 0xc2fc00009800780b */ /* 0x000fca0003f6e000 */
[----:B------:R-:W-:Y:S01]  /*5830*/  @!P6 FMUL R21, R21, 0.5 ;  /* 0x3f0000001515e820 */ /* 0x000fe20000400000 */
[----:B------:R-:W3:Y:S01]  /*5840*/  MUFU.EX2 R22, R22 ;  /* 0x0000001600167308 */ /* 0x000ee20000000800 */
[----:B--2---:R-:W-:Y:S01]  /*5850*/  FMNMX R156, R178, R153, !PT ;  /* 0x00000099b29c7209 */ /* 0x004fe20007800000 */
[----:B-1----:R-:W-:-:S03]  /*5860*/  @!P5 FMUL R216, R216, R216 ;  /* 0x000000d8d8d8d220 */ /* 0x002fc60000400000 */
[----:B------:R-:W-:Y:S01]  /*5870*/  FMNMX R153, R179, R156, !PT ;  /* 0x0000009cb3997209 */ /* 0x000fe20007800000 */
[--C-:B------:R-:W-:Y:S01]  /*5880*/  FFMA R156, R168, UR4, -R18.reuse ;  /* 0x00000004a89c7c23 */ /* 0x100fe20008000812 */
[----:B------:R-:W-:Y:S01]  /*5890*/  @!P3 FMUL R152, R152, 0.5 ;  /* 0x3f0000009898b820 */ /* 0x000fe20000400000 */
[----:B------:R-:W1:Y:S01]  /*58a0*/  MUFU.EX2 R21, R21 ;  /* 0x0000001500157308 */ /* 0x000e620000000800 */
[----:B------:R-:W-:Y:S01]  /*58b0*/  FMNMX R160, R182, R153, !PT ;  /* 0x00000099b6a07209 */ /* 0x000fe20007800000 */
[----:B----4-:R-:W-:Y:S01]  /*58c0*/  @!P4 FMUL R218, R218, R218 ;  /* 0x000000dadadac220 */ /* 0x010fe20000400000 */
[----:B------:R-:W-:Y:S01]  /*58d0*/  FSETP.GEU.AND P5, PT, R156, -126, PT ;  /* 0xc2fc00009c00780b */ /* 0x000fe20003fae000 */
[--C-:B------:R-:W-:Y:S01]  /*58e0*/  FFMA R153, R169, UR4, -R18.reuse ;  /* 0x00000004a9997c23 */ /* 0x100fe20008000812 */
[----:B------:R-:W-:Y:S01]  /*58f0*/  FMNMX R157, R183, R160, !PT ;  /* 0x000000a0b79d7209 */ /* 0x000fe20007800000 */
[--C-:B------:R-:W-:Y:S01]  /*5900*/  FFMA R160, R172, UR4, -R18.reuse ;  /* 0x00000004aca07c23 */ /* 0x100fe20008000812 */
[----:B------:R-:W-:Y:S01]  /*5910*/  FSETP.GEU.AND P4, PT, R23, -126, PT ;  /* 0xc2fc00001700780b */ /* 0x000fe20003f8e000 */
[----:B------:R-:W2:Y:S01]  /*5920*/  MUFU.EX2 R152, R152 ;  /* 0x0000009800987308 */ /* 0x000ea20000000800 */
[----:B------:R-:W-:Y:S01]  /*5930*/  FMNMX R164, R186, R157, !PT ;  /* 0x0000009dbaa47209 */ /* 0x000fe20007800000 */
[----:B---3--:R-:W-:Y:S01]  /*5940*/  @!P2 FMUL R22, R22, R22 ;  /* 0x000000161616a220 */ /* 0x008fe20000400000 */
[----:B------:R-:W-:Y:S01]  /*5950*/  FSETP.GEU.AND P2, PT, R153, -126, PT ;  /* 0xc2fc00009900780b */ /* 0x000fe20003f4e000 */
[----:B------:R-:W-:Y:S01]  /*5960*/  FFMA R157, R173, UR4, -R18 ;  /* 0x00000004ad9d7c23 */ /* 0x000fe20008000812 */
[----:B------:R-:W-:-:S03]  /*5970*/  FMNMX R161, R187, R164, !PT ;  /* 0x000000a4bba17209 */ /* 0x000fc60007800000 */
[----:B------:R-:W-:Y:S01]  /*5980*/  @!P5 FMUL R156, R156, 0.5 ;  /* 0x3f0000009c9cd820 */ /* 0x000fe20000400000 */
[----:B-1----:R-:W-:Y:S01]  /*5990*/  @!P6 FMUL R21, R21, R21 ;  /* 0x000000151515e220 */ /* 0x002fe20000400000 */
[----:B------:R-:W-:Y:S02]  /*59a0*/  FSETP.GEU.AND P6, PT, R160, -126, PT ;  /* 0xc2fc0000a000780b */ /* 0x000fe40003fce000 */
[----:B------:R-:W-:Y:S01]  /*59b0*/  FMNMX R164, R190, R161, !PT ;  /* 0x000000a1bea47209 */ /* 0x000fe20007800000 */
[----:B------:R-:W-:Y:S01]  /*59c0*/  @!P4 FMUL R23, R23, 0.5 ;  /* 0x3f0000001717c820 */ /* 0x000fe20000400000 */
[----:B------:R-:W1:Y:S02]  /*59d0*/  MUFU.EX2 R156, R156 ;  /* 0x0000009c009c7308 */ /* 0x000e640000000800 */
[----:B------:R-:W-:Y:S01]  /*59e0*/  FMNMX R161, R191, R164, !PT ;  /* 0x000000a4bfa17209 */ /* 0x000fe20007800000 */
[----:B--2---:R-:W-:Y:S01]  /*59f0*/  @!P3 FMUL R152, R152, R152 ;  /* 0x000000989898b220 */ /* 0x004fe20000400000 */
[----:B------:R-:W-:Y:S01]  /*5a00*/  FSETP.GEU.AND P3, PT, R157, -126, PT ;  /* 0xc2fc00009d00780b */ /* 0x000fe20003f6e000 */
[----:B------:R-:W-:Y:S01]  /*5a10*/  @!P2 FMUL R153, R153, 0.5 ;  /* 0x3f0000009999a820 */ /* 0x000fe20000400000 */
[----:B------:R-:W-:Y:S01]  /*5a20*/  FMNMX R168, R194, R161, !PT ;  /* 0x000000a1c2a87209 */ /* 0x000fe20007800000 */
[--C-:B------:R-:W-:Y:S01]  /*5a30*/  FFMA R161, R177, UR4, -R18.reuse ;  /* 0x00000004b1a17c23 */ /* 0x100fe20008000812 */
[----:B------:R-:W2:Y:S01]  /*5a40*/  MUFU.EX2 R23, R23 ;  /* 0x0000001700177308 */ /* 0x000ea20000000800 */
[----:B------:R-:W-:Y:S01]  /*5a50*/  @!P6 FMUL R160, R160, 0.5 ;  /* 0x3f000000a0a0e820 */ /* 0x000fe20000400000 */
[----:B------:R-:W-:Y:S01]  /*5a60*/  FMNMX R165, R195, R168, !PT ;  /* 0x000000a8c3a57209 */ /* 0x000fe20007800000 */
[--C-:B------:R-:W-:Y:S01]  /*5a70*/  FFMA R164, R176, UR4, -R18.reuse ;  /* 0x00000004b0a47c23 */ /* 0x100fe20008000812 */
[--C-:B------:R-:W-:Y:S01]  /*5a80*/  FFMA R176, R180, UR4, -R18.reuse ;  /* 0x00000004b4b07c23 */ /* 0x100fe20008000812 */
[--C-:B------:R-:W-:Y:S01]  /*5a90*/  FFMA R180, R184, UR4, -R18.reuse ;  /* 0x00000004b8b47c23 */ /* 0x100fe20008000812 */
[----:B------:R-:W-:Y:S01]  /*5aa0*/  FMNMX R168, R198, R165, !PT ;  /* 0x000000a5c6a87209 */ /* 0x000fe20007800000 */
[--C-:B------:R-:W-:Y:S01]  /*5ab0*/  FFMA R165, R181, UR4, -R18.reuse ;  /* 0x00000004b5a57c23 */ /* 0x100fe20008000812 */
[----:B------:R-:W3:Y:S01]  /*5ac0*/  MUFU.EX2 R160, R160 ;  /* 0x000000a000a07308 */ /* 0x000ee20000000800 */
[----:B-1----:R-:W-:Y:S01]  /*5ad0*/  @!P5 FMUL R156, R156, R156 ;  /* 0x0000009c9c9cd220 */ /* 0x002fe20000400000 */
[----:B------:R-:W-:Y:S01]  /*5ae0*/  FSETP.GEU.AND P5, PT, R161, -126, PT ;  /* 0xc2fc0000a100780b */ /* 0x000fe20003fae000 */
[----:B------:R-:W-:Y:S01]  /*5af0*/  @!P3 FMUL R157, R157, 0.5 ;  /* 0x3f0000009d9db820 */ /* 0x000fe20000400000 */
[--C-:B------:R-:W-:Y:S01]  /*5b00*/  FFMA R181, R188, UR4, -R18.reuse ;  /* 0x00000004bcb57c23 */ /* 0x100fe20008000812 */
        /* <DEDUP_REMOVED lines=11> */
[----:B---3--:R-:W-:Y:S01]  /*5bc0*/  @!P6 FMUL R160, R160, R160 ;  /* 0x000000a0a0a0e220 */ /* 0x008fe20000400000 */
[----:B------:R-:W-:Y:S02]  /*5bd0*/  FSETP.GEU.AND P6, PT, R165, -126, PT ;  /* 0xc2fc0000a500780b */ /* 0x000fe40003fce000 */
[----:B------:R-:W-:-:S03]  /*5be0*/  FMNMX R169, R203, R168, !PT ;  /* 0x000000a8cba97209 */ /* 0x000fc60007800000 */
[----:B------:R-:W-:Y:S01]  /*5bf0*/  @!P4 FMUL R164, R164, 0.5 ;  /* 0x3f000000a4a4c820 */ /* 0x000fe20000400000 */
[----:B------:R-:W3:Y:S01]  /*5c00*/  MUFU.EX2 R161, R161 ;  /* 0x000000a100a17308 */ /* 0x000ee20000000800 */
[----:B-1----:R-:W-:Y:S01]  /*5c10*/  @!P2 FMUL R153, R153, R153 ;  /* 0x000000999999a220 */ /* 0x002fe20000400000 */
[----:B------:R-:W-:Y:S02]  /*5c20*/  FSETP.GEU.AND P2, PT, R176, -126, PT ;  /* 0xc2fc0000b000780b */ /* 0x000fe40003f4e000 */
[----:B------:R-:W-:-:S03]  /*5c30*/  FMNMX R168, R206, R169, !PT ;  /* 0x000000a9cea87209 */ /* 0x000fc60007800000 */
[----:B------:R-:W-:Y:S01]  /*5c40*/  @!P6 FMUL R165, R165, 0.5 ;  /* 0x3f000000a5a5e820 */ /* 0x000fe20000400000 */
[----:B------:R-:W1:Y:S01]  /*5c50*/  MUFU.EX2 R164, R164 ;  /* 0x000000a400a47308 */ /* 0x000e620000000800 */
[----:B--2---:R-:W-:Y:S01]  /*5c60*/  @!P3 FMUL R157, R157, R157 ;  /* 0x0000009d9d9db220 */ /* 0x004fe20000400000 */
[----:B------:R-:W-:Y:S02]  /*5c70*/  FSETP.GEU.AND P3, PT, R180, -126, PT ;  /* 0xc2fc0000b400780b */ /* 0x000fe40003f6e000 */
[----:B------:R-:W-:-:S03]  /*5c80*/  FMNMX R169, R207, R168, !PT ;  /* 0x000000a8cfa97209 */ /* 0x000fc60007800000 */
        /* <DEDUP_REMOVED lines=21> */
[----:B------:R3:W4:Y:S01]  /*5de0*/  MUFU.EX2 R217, R185 ;  /* 0x000000b900d97308 */ /* 0x0007220000000800 */
[----:B-1----:R-:W-:Y:S01]  /*5df0*/  @!P3 FMUL R180, R180, R180 ;  /* 0x000000b4b4b4b220 */ /* 0x002fe20000400000 */
[----:B------:R-:W-:Y:S01]  /*5e00*/  FSETP.GEU.AND P3, PT, R193, -126, PT ;  /* 0xc2fc0000c100780b */ /* 0x000fe20003f6e000 */
[----:B------:R-:W1:Y:S04]  /*5e10*/  SHFL.BFLY PT, R169, R168, 0x1, 0x1f ;  /* 0x0c201f00a8a97f89 */ /* 0x000e6800000e0000 */
[----:B------:R-:W-:Y:S01]  /*5e20*/  @!P2 FMUL R189, R189, 0.5 ;  /* 0x3f000000bdbda820 */ /* 0x000fe20000400000 */
[----:B------:R-:W5:Y:S01]  /*5e30*/  MUFU.EX2 R184, R184 ;  /* 0x000000b800b87308 */ /* 0x000f620000000800 */
[----:B---3--:R-:W-:Y:S01]  /*5e40*/  FFMA R185, R197, UR4, -R18 ;  /* 0x00000004c5b97c23 */ /* 0x008fe20008000812 */
[----:B--2---:R-:W-:-:S04]  /*5e50*/  @!P5 FMUL R181, R181, R181 ;  /* 0x000000b5b5b5d220 */ /* 0x004fc80000400000 */
[----:B------:R-:W-:Y:S01]  /*5e60*/  FSETP.GEU.AND P5, PT, R185, -126, PT ;  /* 0xc2fc0000b900780b */ /* 0x000fe20003fae000 */
[----:B------:R-:W-:Y:S01]  /*5e70*/  @!P3 FMUL R193, R193, 0.5 ;  /* 0x3f000000c1c1b820 */ /* 0x000fe20000400000 */
[----:B------:R-:W2:Y:S01]  /*5e80*/  MUFU.EX2 R196, R189 ;  /* 0x000000bd00c47308 */ /* 0x000ea20000000800 */
[----:B----4-:R-:W-:Y:S01]  /*5e90*/  @!P4 FMUL R217, R217, R217 ;  /* 0x000000d9d9d9c220 */ /* 0x010fe20000400000 */
[----:B------:R-:W-:Y:S01]  /*5ea0*/  FSETP.GEU.AND P4, PT, R188, -126, PT ;  /* 0xc2fc0000bc00780b */ /* 0x000fe20003f8e000 */
[----:B------:R-:W-:-:S05]  /*5eb0*/  FADD R229, R218, R181 ;  /* 0x000000b5dae57221 */ /* 0x000fca0000000000 */
[----:B------:R3:W4:Y:S01]  /*5ec0*/  MUFU.EX2 R197, R193 ;  /* 0x000000c100c57308 */ /* 0x0007220000000800 */
[----:B-----5:R-:W-:Y:S01]  /*5ed0*/  @!P6 FMUL R184, R184, R184 ;  /* 0x000000b8b8b8e220 */ /* 0x020fe20000400000 */
[----:B------:R-:W-:Y:S01]  /*5ee0*/  FSETP.GEU.AND P6, PT, R192, -126, PT ;  /* 0xc2fc0000c000780b */ /* 0x000fe20003fce000 */
[----:B------:R-:W-:Y:S01]  /*5ef0*/  @!P5 FMUL R185, R185, 0.5 ;  /* 0x3f000000b9b9d820 */ /* 0x000fe20000400000 */
[----:B-1----:R-:W-:-:S03]  /*5f00*/  FMNMX R169, R168, R169, !PT ;  /* 0x000000a9a8a97209 */ /* 0x002fc60007800000 */
[----:B------:R-:W-:Y:S02]  /*5f10*/  @!P4 FMUL R188, R188, 0.5 ;  /* 0x3f000000bcbcc820 */ /* 0x000fe40000400000 */
[----:B------:R-:W1:Y:S01]  /*5f20*/  MUFU.EX2 R185, R185 ;  /* 0x000000b900b97308 */ /* 0x000e620000000800 */
[----:B--2---:R-:W-:Y:S01]  /*5f30*/  @!P2 FMUL R196, R196, R196 ;  /* 0x000000c4c4c4a220 */ /* 0x004fe20000400000 */
[----:B------:R-:W-:Y:S01]  /*5f40*/  FSETP.GEU.AND P2, PT, R200, -126, PT ;  /* 0xc2fc0000c800780b */ /* 0x000fe20003f4e000 */
[----:B------:R-:W2:Y:S01]  /*5f50*/  SHFL.BFLY PT, R168, R169, 0x2, 0x1f ;  /* 0x0c401f00a9a87f89 */ /* 0x000ea200000e0000 */
[--C-:B---3--:R-:W-:Y:S01]  /*5f60*/  FFMA R193, R204, UR4, -R18.reuse ;  /* 0x00000004ccc17c23 */ /* 0x108fe20008000812 */
[----:B------:R-:W-:Y:S01]  /*5f70*/  FFMA R204, R212, UR4, -R18 ;  /* 0x00000004d4cc7c23 */ /* 0x000fe20008000812 */
[----:B------:R-:W-:Y:S02]  /*5f80*/  @!P6 FMUL R192, R192, 0.5 ;  /* 0x3f000000c0c0e820 */ /* 0x000fe40000400000 */
[----:B------:R-:W3:Y:S01]  /*5f90*/  MUFU.EX2 R188, R188 ;  /* 0x000000bc00bc7308 */ /* 0x000ee20000000800 */
[----:B----4-:R-:W-:Y:S01]  /*5fa0*/  @!P3 FMUL R197, R197, R197 ;  /* 0x000000c5c5c5b220 */ /* 0x010fe20000400000 */
        /* <DEDUP_REMOVED lines=17> */
[----:B------:R-:W-:-:S04]  /*60c0*/  FSETP.NEU.AND P2, PT, R177, -INF , PT ;  /* 0xff800000b100780b */ /* 0x000fc80003f4d000 */
[----:B------:R-:W-:Y:S01]  /*60d0*/  FSEL R168, R177, RZ, P2 ;  /* 0x000000ffb1a87208 */ /* 0x000fe20001000000 */
[----:B------:R-:W-:Y:S01]  /*60e0*/  @!P6 FMUL R209, R209, 0.5 ;  /* 0x3f000000d1d1e820 */ /* 0x000fe20000400000 */
[----:B------:R-:W1:Y:S01]  /*60f0*/  MUFU.EX2 R200, R205 ;  /* 0x000000cd00c87308 */ /* 0x000e620000000800 */
[----:B--2---:R-:W-:Y:S01]  /*6100*/  @!P3 FMUL R193, R193, R193 ;  /* 0x000000c1c1c1b220 */ /* 0x004fe20000400000 */
[----:B------:R-:W-:Y:S01]  /*6110*/  FSETP.GEU.AND P3, PT, R213, -126, PT ;  /* 0xc2fc0000d500780b */ /* 0x000fe20003f6e000 */
[----:B------:R-:W-:Y:S01]  /*6120*/  FMUL R169, R168, UR4 ;  /* 0x00000004a8a97c20 */ /* 0x000fe20008400000 */
[----:B------:R-:W-:Y:S01]  /*6130*/  FSETP.GEU.AND P2, PT, R204, -126, PT ;  /* 0xc2fc0000cc00780b */ /* 0x000fe20003f4e000 */
[----:B------:R-:W-:Y:S01]  /*6140*/  FADD R168, -R168, R15 ;  /* 0x0000000fa8a87221 */ /* 0x000fe20000000100 */
[----:B------:R-:W-:Y:S01]  /*6150*/  FADD R15, R156, R189 ;  /* 0x000000bd9c0f7221 */ /* 0x000fe20000000000 */
[--C-:B------:R-:W-:Y:S01]  /*6160*/  FFMA R155, R155, UR4, -R169.reuse ;  /* 0x000000049b9b7c23 */ /* 0x100fe200080008a9 */
[----:B------:R-:W2:Y:S01]  /*6170*/  MUFU.EX2 R18, R209 ;  /* 0x000000d100127308 */ /* 0x000ea20000000800 */
[----:B---3--:R-:W-:Y:S01]  /*6180*/  @!P5 FMUL R201, R201, R201 ;  /* 0x000000c9c9c9d220 */ /* 0x008fe20000400000 */
[--C-:B------:R-:W-:Y:S01]  /*6190*/  FFMA R154, R154, UR4, -R169.reuse ;  /* 0x000000049a9a7c23 */ /* 0x100fe200080008a9 */
[--C-:B------:R-:W-:Y:S01]  /*61a0*/  FFMA R158, R158, UR4, -R169.reuse ;  /* 0x000000049e9e7c23 */ /* 0x100fe200080008a9 */
[----:B------:R-:W-:Y:S01]  /*61b0*/  FSETP.GEU.AND P5, PT, R155, -126, PT ;  /* 0xc2fc00009b00780b */ /* 0x000fe20003fae000 */
[--C-:B------:R-:W-:Y:S01]  /*61c0*/  FFMA R162, R162, UR4, -R169.reuse ;  /* 0x00000004a2a27c23 */ /* 0x100fe200080008a9 */
[--C-:B------:R-:W-:Y:S01]  /*61d0*/  FFMA R159, R159, UR4, -R169.reuse ;  /* 0x000000049f9f7c23 */ /* 0x100fe200080008a9 */
[----:B------:R-:W-:Y:S01]  /*61e0*/  @!P3 FMUL R213, R213, 0.5 ;  /* 0x3f000000d5d5b820 */ /* 0x000fe20000400000 */
[--C-:B------:R-:W-:Y:S01]  /*61f0*/  FFMA R166, R166, UR4, -R169.reuse ;  /* 0x00000004a6a67c23 */ /* 0x100fe200080008a9 */
[----:B-1----:R-:W-:Y:S01]  /*6200*/  @!P4 FMUL R200, R200, R200 ;  /* 0x000000c8c8c8c220 */ /* 0x002fe20000400000 */
[----:B------:R-:W-:Y:S01]  /*6210*/  FSETP.GEU.AND P4, PT, R154, -126, PT ;  /* 0xc2fc00009a00780b */ /* 0x000fe20003f8e000 */
[----:B------:R-:W-:Y:S01]  /*6220*/  @!P2 FMUL R204, R204, 0.5 ;  /* 0x3f000000cccca820 */ /* 0x000fe20000400000 */
[----:B------:R-:W1:Y:S01]  /*6230*/  MUFU.EX2 R205, R213 ;  /* 0x000000d500cd7308 */ /* 0x000e620000000800 */
[--C-:B------:R-:W-:Y:S01]  /*6240*/  FFMA R163, R163, UR4, -R169.reuse ;  /* 0x00000004a3a37c23 */ /* 0x100fe200080008a9 */
[--C-:B------:R-:W-:Y:S01]  /*6250*/  FFMA R212, R167, UR4, -R169.reuse ;  /* 0x00000004a7d47c23 */ /* 0x100fe200080008a9 */
[--C-:B------:R-:W-:Y:S01]  /*6260*/  FFMA R171, R171, UR4, -R169.reuse ;  /* 0x00000004abab7c23 */ /* 0x100fe200080008a9 */
[--C-:B------:R-:W-:Y:S01]  /*6270*/  FFMA R175, R175, UR4, -R169.reuse ;  /* 0x00000004afaf7c23 */ /* 0x100fe200080008a9 */
[----:B--2---:R-:W-:Y:S01]  /*6280*/  @!P6 FMUL R18, R18, R18 ;  /* 0x000000121212e220 */ /* 0x004fe20000400000 */
[----:B------:R-:W-:Y:S01]  /*6290*/  FSETP.GEU.AND P6, PT, R158, -126, PT ;  /* 0xc2fc00009e00780b */ /* 0x000fe20003fce000 */
[----:B------:R-:W-:Y:S01]  /*62a0*/  @!P5 FMUL R155, R155, 0.5 ;  /* 0x3f0000009b9bd820 */ /* 0x000fe20000400000 */
[----:B------:R-:W2:Y:S01]  /*62b0*/  MUFU.EX2 R204, R204 ;  /* 0x000000cc00cc7308 */ /* 0x000ea20000000800 */
[--C-:B------:R-:W-:Y:S01]  /*62c0*/  FFMA R174, R174, UR4, -R169.reuse ;  /* 0x00000004aeae7c23 */ /* 0x100fe200080008a9 */
[--C-:B------:R-:W-:Y:S01]  /*62d0*/  FFMA R178, R178, UR4, -R169.reuse ;  /* 0x00000004b2b27c23 */ /* 0x100fe200080008a9 */
        /* <DEDUP_REMOVED lines=9> */
[----:B------:R-:W-:Y:S01]  /*6370*/  FFMA R17, R214, UR4, -R169 ;  /* 0x00000004d6117c23 */ /* 0x000fe200080008a9 */
[----:B------:R-:W-:Y:S01]  /*6380*/  FADD R170, R20, R180 ;  /* 0x000000b414aa7221 */ /* 0x000fe20000000000 */
[----:B------:R-:W-:Y:S01]  /*6390*/  FADD R214, R161, R18 ;  /* 0x00000012a1d67221 */ /* 0x000fe20000000000 */
[----:B------:R-:W-:Y:S01]  /*63a0*/  FMUL R168, R168, UR4 ;  /* 0x00000004a8a87c20 */ /* 0x000fe20008400000 */
[----:B------:R-:W1:Y:S01]  /*63b0*/  MUFU.EX2 R154, R154 ;  /* 0x0000009a009a7308 */ /* 0x000e620000000800 */
[----:B--2---:R-:W-:Y:S01]  /*63c0*/  @!P2 FMUL R204, R204, R204 ;  /* 0x000000cccccca220 */ /* 0x004fe20000400000 */
[----:B------:R-:W-:Y:S01]  /*63d0*/  FSETP.GEU.AND P2, PT, R159, -126, PT ;  /* 0xc2fc00009f00780b */ /* 0x000fe20003f4e000 */
[----:B------:R-:W-:-:S02]  /*63e0*/  FADD R170, R170, R15 ;  /* 0x0000000faaaa7221 */ /* 0x000fc40000000000 */
[----:B------:R-:W-:Y:S02]  /*63f0*/  FADD R15, R176, R204 ;  /* 0x000000ccb00f7221 */ /* 0x000fe40000000000 */
[----:B------:R-:W-:Y:S01]  /*6400*/  @!P3 FMUL R162, R162, 0.5 ;  /* 0x3f000000a2a2b820 */ /* 0x000fe20000400000 */
[----:B------:R-:W2:Y:S01]  /*6410*/  MUFU.EX2 R158, R158 ;  /* 0x0000009e009e7308 */ /* 0x000ea20000000800 */
[----:B---3--:R-:W-:Y:S01]  /*6420*/  @!P5 FMUL R155, R155, R155 ;  /* 0x0000009b9b9bd220 */ /* 0x008fe20000400000 */
[----:B------:R-:W-:-:S05]  /*6430*/  FSETP.GEU.AND P5, PT, R166, -126, PT ;  /* 0xc2fc0000a600780b */ /* 0x000fca0003fae000 */
[----:B------:R-:W-:Y:S01]  /*6440*/  @!P2 FMUL R159, R159, 0.5 ;  /* 0x3f0000009f9fa820 */ /* 0x000fe20000400000 */
[----:B------:R3:W4:Y:S01]  /*6450*/  MUFU.EX2 R173, R162 ;  /* 0x000000a200ad7308 */ /* 0x0007220000000800 */
[----:B-1----:R-:W-:Y:S01]  /*6460*/  @!P4 FMUL R154, R154, R154 ;  /* 0x0000009a9a9ac220 */ /* 0x002fe20000400000 */
[----:B------:R-:W-:-:S05]  /*6470*/  FSETP.GEU.AND P4, PT, R163, -126, PT ;  /* 0xc2fc0000a300780b */ /* 0x000fca0003f8e000 */
[----:B------:R-:W-:Y:S01]  /*6480*/  @!P5 FMUL R166, R166, 0.5 ;  /* 0x3f000000a6a6d820 */ /* 0x000fe20000400000 */
[----:B------:R-:W1:Y:S01]  /*6490*/  MUFU.EX2 R172, R159 ;  /* 0x0000009f00ac7308 */ /* 0x000e620000000800 */
[----:B--2---:R-:W-:Y:S01]  /*64a0*/  @!P6 FMUL R158, R158, R158 ;  /* 0x0000009e9e9ee220 */ /* 0x004fe20000400000 */
[----:B------:R-:W-:Y:S01]  /*64b0*/  FSETP.GEU.AND P6, PT, R212, -126, PT ;  /* 0xc2fc0000d400780b */ /* 0x000fe20003fce000 */
[--C-:B---3--:R-:W-:Y:S01]  /*64c0*/  FFMA R162, R186, UR4, -R169.reuse ;  /* 0x00000004baa27c23 */ /* 0x108fe200080008a9 */
[--C-:B------:R-:W-:Y:S01]  /*64d0*/  FFMA R186, R187, UR4, -R169.reuse ;  /* 0x00000004bbba7c23 */ /* 0x100fe200080008a9 */
[--C-:B------:R-:W-:Y:S01]  /*64e0*/  FFMA R187, R191, UR4, -R169.reuse ;  /* 0x00000004bfbb7c23 */ /* 0x100fe200080008a9 */
[--C-:B------:R-:W-:Y:S01]  /*64f0*/  FFMA R191, R195, UR4, -R169.reuse ;  /* 0x00000004c3bf7c23 */ /* 0x100fe200080008a9 */
[----:B------:R-:W-:Y:S01]  /*6500*/  @!P4 FMUL R163, R163, 0.5 ;  /* 0x3f000000a3a3c820 */ /* 0x000fe20000400000 */
[----:B------:R2:W3:Y:S01]  /*6510*/  MUFU.EX2 R159, R166 ;  /* 0x000000a6009f7308 */ /* 0x0004e20000000800 */
[----:B----4-:R-:W-:Y:S01]  /*6520*/  @!P3 FMUL R173, R173, R173 ;  /* 0x000000adadadb220 */ /* 0x010fe20000400000 */
[----:B------:R-:W-:Y:S01]  /*6530*/  FSETP.GEU.AND P3, PT, R171, -126, PT ;  /* 0xc2fc0000ab00780b */ /* 0x000fe20003f6e000 */
[----:B------:R-:W-:Y:S01]  /*6540*/  FFMA R195, R210, UR4, -R169 ;  /* 0x00000004d2c37c23 */ /* 0x000fe200080008a9 */
[----:B------:R-:W-:-:S03]  /*6550*/  FADD R210, R164, R201 ;  /* 0x000000c9a4d27221 */ /* 0x000fc60000000000 */
[----:B------:R-:W-:Y:S01]  /*6560*/  @!P6 FMUL R212, R212, 0.5 ;  /* 0x3f000000d4d4e820 */ /* 0x000fe20000400000 */
[----:B------:R4:W5:Y:S01]  /*6570*/  MUFU.EX2 R209, R163 ;  /* 0x000000a300d17308 */ /* 0x0009620000000800 */
[----:B-1----:R-:W-:Y:S01]  /*6580*/  @!P2 FMUL R172, R172, R172 ;  /* 0x000000acacaca220 */ /* 0x002fe20000400000 */
[----:B------:R-:W-:Y:S01]  /*6590*/  FSETP.GEU.AND P2, PT, R167, -126, PT ;  /* 0xc2fc0000a700780b */ /* 0x000fe20003f4e000 */
[--C-:B--2---:R-:W-:Y:S01]  /*65a0*/  FFMA R166, R194, UR4, -R169.reuse ;  /* 0x00000004c2a67c23 */ /* 0x104fe200080008a9 */
[--C-:B------:R-:W-:Y:S01]  /*65b0*/  FFMA R194, R206, UR4, -R169.reuse ;  /* 0x00000004cec27c23 */ /* 0x100fe200080008a9 */
[--C-:B------:R-:W-:Y:S01]  /*65c0*/  FFMA R206, R215, UR4, -R169.reuse ;  /* 0x00000004d7ce7c23 */ /* 0x100fe200080008a9 */
[----:B------:R-:W-:Y:S01]  /*65d0*/  FADD R215, R216, R196 ;  /* 0x000000c4d8d77221 */ /* 0x000fe20000000000 */
[----:B------:R-:W-:Y:S01]  /*65e0*/  @!P3 FMUL R171, R171, 0.5 ;  /* 0x3f000000ababb820 */ /* 0x000fe20000400000 */
[----:B------:R-:W1:Y:S01]  /*65f0*/  MUFU.EX2 R212, R212 ;  /* 0x000000d400d47308 */ /* 0x000e620000000800 */
[----:B---3--:R-:W-:Y:S01]  /*6600*/  @!P5 FMUL R159, R159, R159 ;  /* 0x0000009f9f9fd220 */ /* 0x008fe20000400000 */
[----:B------:R-:W-:Y:S01]  /*6610*/  FSETP.GEU.AND P5, PT, R175, -126, PT ;  /* 0xc2fc0000af00780b */ /* 0x000fe20003fae000 */
[--C-:B----4-:R-:W-:Y:S01]  /*6620*/  FFMA R163, R190, UR4, -R169.reuse ;  /* 0x00000004bea37c23 */ /* 0x110fe200080008a9 */
[--C-:B------:R-:W-:Y:S01]  /*6630*/  FFMA R190, R203, UR4, -R169.reuse ;  /* 0x00000004cbbe7c23 */ /* 0x100fe200080008a9 */
[--C-:B------:R-:W-:Y:S01]  /*6640*/  FFMA R203, R199, UR4, -R169.reuse ;  /* 0x00000004c7cb7c23 */ /* 0x100fe200080008a9 */
[----:B------:R-:W-:Y:S01]  /*6650*/  FFMA R199, R207, UR4, -R169 ;  /* 0x00000004cfc77c23 */ /* 0x000fe200080008a9 */
[----:B------:R-:W-:Y:S01]  /*6660*/  @!P2 FMUL R167, R167, 0.5 ;  /* 0x3f000000a7a7a820 */ /* 0x000fe20000400000 */
[----:B------:R2:W3:Y:S01]  /*6670*/  MUFU.EX2 R213, R171 ;  /* 0x000000ab00d57308 */ /* 0x0004e20000000800 */
[----:B-----5:R-:W-:Y:S01]  /*6680*/  @!P4 FMUL R209, R209, R209 ;  /* 0x000000d1d1d1c220 */ /* 0x020fe20000400000 */
[----:B------:R-:W-:Y:S01]  /*6690*/  FSETP.GEU.AND P4, PT, R174, -126, PT ;  /* 0xc2fc0000ae00780b */ /* 0x000fe20003f8e000 */
[----:B------:R-:W-:-:S04]  /*66a0*/  FADD R207, R22, R184 ;  /* 0x000000b816cf7221 */ /* 0x000fc80000000000 */
[----:B------:R-:W-:Y:S01]  /*66b0*/  @!P5 FMUL R175, R175, 0.5 ;  /* 0x3f000000afafd820 */ /* 0x000fe20000400000 */
[----:B------:R-:W4:Y:S01]  /*66c0*/  MUFU.EX2 R167, R167 ;  /* 0x000000a700a77308 */ /* 0x000f220000000800 */
[----:B-1----:R-:W-:Y:S01]  /*66d0*/  @!P6 FMUL R212, R212, R212 ;  /* 0x000000d4d4d4e220 */ /* 0x002fe20000400000 */
[----:B------:R-:W-:Y:S01]  /*66e0*/  FSETP.GEU.AND P6, PT, R178, -126, PT ;  /* 0xc2fc0000b200780b */ /* 0x000fe20003fce000 */
[----:B------:R-:W-:Y:S01]  /*66f0*/  FADD R207, R207, R210 ;  /* 0x000000d2cfcf7221 */ /* 0x000fe20000000000 */
[----:B------:R-:W-:Y:S01]  /*6700*/  FADD R210, R152, R188 ;  /* 0x000000bc98d27221 */ /* 0x000fe20000000000 */
[----:B--2---:R-:W-:Y:S02]  /*6710*/  FADD R171, R21, R197 ;  /* 0x000000c515ab7221 */ /* 0x004fe40000000000 */
[----:B------:R-:W-:Y:S01]  /*6720*/  @!P4 FMUL R174, R174, 0.5 ;  /* 0x3f000000aeaec820 */ /* 0x000fe20000400000 */
[----:B------:R1:W2:Y:S01]  /*6730*/  MUFU.EX2 R219, R175 ;  /* 0x000000af00db7308 */ /* 0x0002a20000000800 */
[----:B---3--:R-:W-:Y:S01]  /*6740*/  @!P3 FMUL R213, R213, R213 ;  /* 0x000000d5d5d5b220 */ /* 0x008fe20000400000 */
[----:B------:R-:W-:Y:S01]  /*6750*/  FSETP.GEU.AND P3, PT, R182, -126, PT ;  /* 0xc2fc0000b600780b */ /* 0x000fe20003f6e000 */
[----:B------:R-:W-:Y:S01]  /*6760*/  FADD R210, R210, R15 ;  /* 0x0000000fd2d27221 */ /* 0x000fe20000000000 */
[----:B------:R-:W-:Y:S01]  /*6770*/  FADD R15, R165, R205 ;  /* 0x000000cda50f7221 */ /* 0x000fe20000000000 */
[----:B------:R-:W-:Y:S01]  /*6780*/  FADD R171, R171, R214 ;  /* 0x000000d6abab7221 */ /* 0x000fe20000000000 */
[----:B------:R-:W-:Y:S01]  /*6790*/  FADD R170, R170, R207 ;  /* 0x000000cfaaaa7221 */ /* 0x000fe20000000000 */
[----:B------:R-:W-:Y:S01]  /*67a0*/  @!P6 FMUL R178, R178, 0.5 ;  /* 0x3f000000b2b2e820 */ /* 0x000fe20000400000 */
[----:B------:R3:W5:Y:S01]  /*67b0*/  MUFU.EX2 R208, R174 ;  /* 0x000000ae00d07308 */ /* 0x0007620000000800 */
[----:B----4-:R-:W-:Y:S01]  /*67c0*/  @!P2 FMUL R167, R167, R167 ;  /* 0x000000a7a7a7a220 */ /* 0x010fe20000400000 */
[----:B------:R-:W-:Y:S01]  /*67d0*/  FSETP.GEU.AND P2, PT, R220, -126, PT ;  /* 0xc2fc0000dc00780b */ /* 0x000fe20003f4e000 */
[----:B-1----:R-:W-:-:S04]  /*67e0*/  FADD R175, R19, R217 ;  /* 0x000000d913af7221 */ /* 0x002fc80000000000 */
[----:B------:R-:W-:Y:S01]  /*67f0*/  @!P3 FMUL R182, R182, 0.5 ;  /* 0x3f000000b6b6b820 */ /* 0x000fe20000400000 */
[----:B------:R1:W4:Y:S01]  /*6800*/  MUFU.EX2 R179, R178 ;  /* 0x000000b200b37308 */ /* 0x0003220000000800 */
[----:B--2---:R-:W-:Y:S01]  /*6810*/  @!P5 FMUL R219, R219, R219 ;  /* 0x000000dbdbdbd220 */ /* 0x004fe20000400000 */
[----:B------:R-:W-:Y:S01]  /*6820*/  FSETP.GEU.AND P5, PT, R186, -126, PT ;  /* 0xc2fc0000ba00780b */ /* 0x000fe20003fae000 */
[----:B---3--:R-:W-:-:S04]  /*6830*/  FADD R174, R153, R192 ;  /* 0x000000c099ae7221 */ /* 0x008fc80000000000 */
[----:B------:R-:W-:Y:S01]  /*6840*/  @!P2 FMUL R220, R220, 0.5 ;  /* 0x3f000000dcdca820 */ /* 0x000fe20000400000 */
[----:B------:R-:W2:Y:S01]  /*6850*/  MUFU.EX2 R182, R182 ;  /* 0x000000b600b67308 */ /* 0x000ea20000000800 */
[----:B-----5:R-:W-:Y:S01]  /*6860*/  @!P4 FMUL R208, R208, R208 ;  /* 0x000000d0d0d0c220 */ /* 0x020fe20000400000 */
[----:B------:R-:W-:Y:S01]  /*6870*/  FSETP.GEU.AND P4, PT, R162, -126, PT ;  /* 0xc2fc0000a200780b */ /* 0x000fe20003f8e000 */
[--C-:B-1----:R-:W-:Y:S01]  /*6880*/  FFMA R178, R202, UR4, -R169.reuse ;  /* 0x00000004cab27c23 */ /* 0x102fe200080008a9 */
[----:B------:R-:W-:Y:S01]  /*6890*/  FFMA R202, R183, UR4, -R169 ;  /* 0x00000004b7ca7c23 */ /* 0x000fe200080008a9 */
[----:B------:R-:W-:Y:S01]  /*68a0*/  FADD R175, R175, R174 ;  /* 0x000000aeafaf7221 */ /* 0x000fe20000000000 */
[----:B------:R-:W-:Y:S01]  /*68b0*/  FADD R174, R160, R193 ;  /* 0x000000c1a0ae7221 */ /* 0x000fe20000000000 */
[----:B------:R-:W-:Y:S01]  /*68c0*/  @!P5 FMUL R186, R186, 0.5 ;  /* 0x3f000000babad820 */ /* 0x000fe20000400000 */
[----:B------:R-:W1:Y:S01]  /*68d0*/  MUFU.EX2 R220, R220 ;  /* 0x000000dc00dc7308 */ /* 0x000e620000000800 */
[----:B----4-:R-:W-:Y:S01]  /*68e0*/  @!P6 FMUL R179, R179, R179 ;  /* 0x000000b3b3b3e220 */ /* 0x010fe20000400000 */
[----:B------:R-:W-:Y:S01]  /*68f0*/  FSETP.GEU.AND P6, PT, R163, -126, PT ;  /* 0xc2fc0000a300780b */ /* 0x000fe20003fce000 */
[----:B------:R-:W-:Y:S01]  /*6900*/  FADD R229, R229, R174 ;  /* 0x000000aee5e57221 */ /* 0x000fe20000000000 */
[----:B------:R-:W-:Y:S01]  /*6910*/  FADD R174, R157, R200 ;  /* 0x000000c89dae7221 */ /* 0x000fe20000000000 */
[----:B------:R-:W-:Y:S01]  /*6920*/  FADD R171, R175, R171 ;  /* 0x000000abafab7221 */ /* 0x000fe20000000000 */
[----:B------:R-:W-:Y:S01]  /*6930*/  F2FP.F16.F32.PACK_AB R175, R212, R159 ;  /* 0x0000009fd4af723e */ /* 0x000fe200000000ff */
[----:B------:R-:W-:Y:S01]  /*6940*/  @!P4 FMUL R162, R162, 0.5 ;  /* 0x3f000000a2a2c820 */ /* 0x000fe20000400000 */
[----:B------:R-:W3:Y:S01]  /*6950*/  MUFU.EX2 R186, R186 ;  /* 0x000000ba00ba7308 */ /* 0x000ee20000000800 */
[----:B--2---:R-:W-:Y:S01]  /*6960*/  @!P3 FMUL R182, R182, R182 ;  /* 0x000000b6b6b6b220 */ /* 0x004fe20000400000 */
[----:B------:R-:W-:Y:S01]  /*6970*/  FSETP.GEU.AND P3, PT, R166, -126, PT ;  /* 0xc2fc0000a600780b */ /* 0x000fe20003f6e000 */
[----:B------:R-:W-:Y:S01]  /*6980*/  FADD R215, R215, R174 ;  /* 0x000000aed7d77221 */ /* 0x000fe20000000000 */
[----:B------:R-:W-:Y:S01]  /*6990*/  FADD R174, R23, R185 ;  /* 0x000000b917ae7221 */ /* 0x000fe20000000000 */
[----:B------:R-:W-:-:S02]  /*69a0*/  FADD R229, R229, R210 ;  /* 0x000000d2e5e57221 */ /* 0x000fc40000000000 */
[----:B------:R-:W-:Y:S01]  /*69b0*/  @!P6 FMUL R163, R163, 0.5 ;  /* 0x3f000000a3a3e820 */ /* 0x000fe20000400000 */
[----:B------:R-:W2:Y:S01]  /*69c0*/  MUFU.EX2 R162, R162 ;  /* 0x000000a200a27308 */ /* 0x000ea20000000800 */
[----:B-1----:R-:W-:Y:S01]  /*69d0*/  @!P2 FMUL R220, R220, R220 ;  /* 0x000000dcdcdca220 */ /* 0x002fe20000400000 */
[----:B------:R-:W-:Y:S01]  /*69e0*/  FSETP.GEU.AND P2, PT, R187, -126, PT ;  /* 0xc2fc0000bb00780b */ /* 0x000fe20003f4e000 */
[----:B------:R-:W-:Y:S01]  /*69f0*/  FADD R174, R174, R15 ;  /* 0x0000000faeae7221 */ /* 0x000fe20000000000 */
[----:B------:R-:W-:Y:S01]  /*6a00*/  FMUL R15, R16, UR4 ;  /* 0x00000004100f7c20 */ /* 0x000fe20008400000 */
[----:B------:R-:W-:Y:S02]  /*6a10*/  FADD R170, R170, R229 ;  /* 0x000000e5aaaa7221 */ /* 0x000fe40000000000 */
[----:B------:R-:W-:Y:S01]  /*6a20*/  @!P3 FMUL R166, R166, 0.5 ;  /* 0x3f000000a6a6b820 */ /* 0x000fe20000400000 */
[----:B------:R-:W1:Y:S01]  /*6a30*/  MUFU.EX2 R163, R163 ;  /* 0x000000a300a37308 */ /* 0x000e620000000800 */
[----:B---3--:R-:W-:Y:S01]  /*6a40*/  @!P5 FMUL R186, R186, R186 ;  /* 0x000000bababad220 */ /* 0x008fe20000400000 */
[----:B------:R-:W-:Y:S01]  /*6a50*/  FSETP.GEU.AND P5, PT, R198, -126, PT ;  /* 0xc2fc0000c600780b */ /* 0x000fe20003fae000 */
[----:B------:R-:W-:-:S04]  /*6a60*/  FADD R174, R215, R174 ;  /* 0x000000aed7ae7221 */ /* 0x000fc80000000000 */
[----:B------:R-:W-:Y:S01]  /*6a70*/  @!P2 FMUL R187, R187, 0.5 ;  /* 0x3f000000bbbba820 */ /* 0x000fe20000400000 */
[----:B------:R-:W3:Y:S01]  /*6a80*/  MUFU.EX2 R166, R166 ;  /* 0x000000a600a67308 */ /* 0x000ee20000000800 */
[----:B--2---:R-:W-:Y:S01]  /*6a90*/  @!P4 FMUL R162, R162, R162 ;  /* 0x000000a2a2a2c220 */ /* 0x004fe20000400000 */
[----:B------:R-:W-:Y:S01]  /*6aa0*/  FSETP.GEU.AND P4, PT, R191, -126, PT ;  /* 0xc2fc0000bf00780b */ /* 0x000fe20003f8e000 */
[----:B------:R-:W-:Y:S01]  /*6ab0*/  FADD R171, R171, R174 ;  /* 0x000000aeabab7221 */ /* 0x000fe20000000000 */
[----:B------:R-:W-:Y:S01]  /*6ac0*/  F2FP.F16.F32.PACK_AB R174, R23, R152 ;  /* 0x0000009817ae723e */ /* 0x000fe200000000ff */
[----:B------:R-:W-:Y:S01]  /*6ad0*/  FADD R214, R154, R162 ;  /* 0x000000a29ad67221 */ /* 0x000fe20000000000 */
[----:B------:R-:W-:Y:S01]  /*6ae0*/  F2FP.F16.F32.PACK_AB R152, R153, R156 ;  /* 0x0000009c9998723e */ /* 0x000fe200000000ff */
[----:B------:R-:W-:Y:S01]  /*6af0*/  @!P5 FMUL R198, R198, 0.5 ;  /* 0x3f000000c6c6d820 */ /* 0x000fe20000400000 */
[----:B------:R-:W2:Y:S01]  /*6b00*/  MUFU.EX2 R187, R187 ;  /* 0x000000bb00bb7308 */ /* 0x000ea20000000800 */
[----:B-1----:R-:W-:Y:S01]  /*6b10*/  @!P6 FMUL R163, R163, R163 ;  /* 0x000000a3a3a3e220 */ /* 0x002fe20000400000 */
[----:B------:R-:W-:Y:S01]  /*6b20*/  FSETP.GEU.AND P6, PT, R178, -126, PT ;  /* 0xc2fc0000b200780b */ /* 0x000fe20003fce000 */
[----:B------:R-:W-:Y:S01]  /*6b30*/  FADD R170, R170, R171 ;  /* 0x000000abaaaa7221 */ /* 0x000fe20000000000 */
[----:B------:R-:W-:-:S02]  /*6b40*/  F2FP.F16.F32.PACK_AB R171, R172, R158 ;  /* 0x0000009eacab723e */ /* 0x000fc400000000ff */
[----:B------:R-:W-:Y:S01]  /*6b50*/  F2FP.F16.F32.PACK_AB R156, R161, R164 ;  /* 0x000000a4a19c723e */ /* 0x000fe200000000ff */
[----:B------:R-:W-:Y:S01]  /*6b60*/  @!P4 FMUL R191, R191, 0.5 ;  /* 0x3f000000bfbfc820 */ /* 0x000fe20000400000 */
[----:B------:R1:W4:Y:S01]  /*6b70*/  MUFU.EX2 R183, R198 ;  /* 0x000000c600b77308 */ /* 0x0003220000000800 */
[----:B---3--:R-:W-:Y:S01]  /*6b80*/  @!P3 FMUL R166, R166, R166 ;  /* 0x000000a6a6a6b220 */ /* 0x008fe20000400000 */
[----:B------:R-:W-:Y:S02]  /*6b90*/  FSETP.GEU.AND P3, PT, R190, -126, PT ;  /* 0xc2fc0000be00780b */ /* 0x000fe40003f6e000 */
[----:B------:R-:W-:Y:S02]  /*6ba0*/  F2FP.F16.F32.PACK_AB R153, R213, R167 ;  /* 0x000000a7d599723e */ /* 0x000fe400000000ff */
[----:B------:R-:W-:Y:S01]  /*6bb0*/  F2FP.F16.F32.PACK_AB R161, R186, R162 ;  /* 0x000000a2baa1723e */ /* 0x000fe200000000ff */
[----:B------:R-:W-:Y:S01]  /*6bc0*/  @!P6 FMUL R178, R178, 0.5 ;  /* 0x3f000000b2b2e820 */ /* 0x000fe20000400000 */
[----:B------:R-:W3:Y:S01]  /*6bd0*/  MUFU.EX2 R191, R191 ;  /* 0x000000bf00bf7308 */ /* 0x000ee20000000800 */
[----:B-1----:R-:W-:Y:S01]  /*6be0*/  FFMA R198, R211, UR4, -R169 ;  /* 0x00000004d3c67c23 */ /* 0x002fe200080008a9 */
[----:B--2---:R-:W-:Y:S01]  /*6bf0*/  @!P2 FMUL R187, R187, R187 ;  /* 0x000000bbbbbba220 */ /* 0x004fe20000400000 */
[----:B------:R-:W-:Y:S01]  /*6c00*/  FSETP.GEU.AND P2, PT, R202, -126, PT ;  /* 0xc2fc0000ca00780b */ /* 0x000fe20003f4e000 */
[----:B------:R-:W-:Y:S01]  /*6c10*/  FADD R169, R173, R166 ;  /* 0x000000a6ada97221 */ /* 0x000fe20000000000 */
[----:B------:R-:W-:-:S02]  /*6c20*/  F2FP.F16.F32.PACK_AB R162, R196, R181 ;  /* 0x000000b5c4a2723e */ /* 0x000fc400000000ff */
[----:B------:R-:W-:Y:S01]  /*6c30*/  @!P3 FMUL R190, R190, 0.5 ;  /* 0x3f000000bebeb820 */ /* 0x000fe20000400000 */
[----:B------:R-:W1:Y:S01]  /*6c40*/  MUFU.EX2 R178, R178 ;  /* 0x000000b200b27308 */ /* 0x000e620000000800 */
[----:B----4-:R-:W-:Y:S01]  /*6c50*/  @!P5 FMUL R183, R183, R183 ;  /* 0x000000b7b7b7d220 */ /* 0x010fe20000400000 */
[----:B------:R-:W-:Y:S02]  /*6c60*/  FSETP.GEU.AND P5, PT, R195, -126, PT ;  /* 0xc2fc0000c300780b */ /* 0x000fe40003fae000 */
[----:B------:R-:W-:Y:S02]  /*6c70*/  F2FP.F16.F32.PACK_AB R164, R197, R184 ;  /* 0x000000b8c5a4723e */ /* 0x000fe400000000ff */
[----:B------:R-:W-:Y:S02]  /*6c80*/  F2FP.F16.F32.PACK_AB R173, R209, R173 ;  /* 0x000000add1ad723e */ /* 0x000fe400000000ff */
[----:B------:R-:W2:Y:S01]  /*6c90*/  MUFU.EX2 R190, R190 ;  /* 0x000000be00be7308 */ /* 0x000ea20000000800 */
[----:B---3--:R-:W-:Y:S01]  /*6ca0*/  @!P4 FMUL R191, R191, R191 ;  /* 0x000000bfbfbfc220 */ /* 0x008fe20000400000 */
[----:B------:R-:W-:Y:S01]  /*6cb0*/  FSETP.GEU.AND P4, PT, R194, -126, PT ;  /* 0xc2fc0000c200780b */ /* 0x000fe20003f8e000 */
[----:B------:R-:W-:Y:S01]  /*6cc0*/  @!P2 FMUL R202, R202, 0.5 ;  /* 0x3f000000cacaa820 */ /* 0x000fe20000400000 */
[----:B------:R-:W-:-:S03]  /*6cd0*/  F2FP.F16.F32.PACK_AB R184, R18, R201 ;  /* 0x000000c912b8723e */ /* 0x000fc600000000ff */
[----:B------:R-:W-:Y:S01]  /*6ce0*/  @!P5 FMUL R195, R195, 0.5 ;  /* 0x3f000000c3c3d820 */ /* 0x000fe20000400000 */
[----:B-1----:R-:W-:Y:S01]  /*6cf0*/  @!P6 FMUL R178, R178, R178 ;  /* 0x000000b2b2b2e220 */ /* 0x002fe20000400000 */
[----:B------:R-:W-:Y:S01]  /*6d00*/  FSETP.GEU.AND P6, PT, R198, -126, PT ;  /* 0xc2fc0000c600780b */ /* 0x000fe20003fce000 */
[----:B------:R-:W1:Y:S02]  /*6d10*/  MUFU.EX2 R202, R202 ;  /* 0x000000ca00ca7308 */ /* 0x000e640000000800 */
[----:B------:R-:W-:-:S03]  /*6d20*/  FADD R211, R167, R178 ;  /* 0x000000b2a7d37221 */ /* 0x000fc60000000000 */
[----:B------:R-:W-:Y:S01]  /*6d30*/  @!P4 FMUL R194, R194, 0.5 ;  /* 0x3f000000c2c2c820 */ /* 0x000fe20000400000 */
[----:B--2---:R-:W-:Y:S01]  /*6d40*/  @!P3 FMUL R190, R190, R190 ;  /* 0x000000bebebeb220 */ /* 0x004fe20000400000 */
[----:B------:R-:W-:Y:S01]  /*6d50*/  FSETP.GEU.AND P3, PT, R17, -126, PT ;  /* 0xc2fc00001100780b */ /* 0x000fe20003f6e000 */
[----:B------:R-:W2:Y:S01]  /*6d60*/  MUFU.EX2 R195, R195 ;  /* 0x000000c300c37308 */ /* 0x000ea20000000800 */
[----:B------:R-:W-:Y:S01]  /*6d70*/  FADD R214, R214, R211 ;  /* 0x000000d3d6d67221 */ /* 0x000fe20000000000 */
[----:B------:R-:W-:Y:S01]  /*6d80*/  FADD R211, R155, R186 ;  /* 0x000000ba9bd37221 */ /* 0x000fe20000000000 */
[----:B------:R-:W-:Y:S01]  /*6d90*/  FADD R232, R213, R190 ;  /* 0x000000bed5e87221 */ /* 0x000fe20000000000 */
[----:B------:R-:W-:Y:S01]  /*6da0*/  @!P6 FMUL R198, R198, 0.5 ;  /* 0x3f000000c6c6e820 */ /* 0x000fe20000400000 */
[----:B------:R-:W-:Y:S02]  /*6db0*/  F2FP.F16.F32.PACK_AB R181, R190, R178 ;  /* 0x000000b2beb5723e */ /* 0x000fe400000000ff */
[----:B------:R-:W-:Y:S01]  /*6dc0*/  FADD R211, R211, R232 ;  /* 0x000000e8d3d37221 */ /* 0x000fe20000000000 */
[----:B------:R-:W3:Y:S01]  /*6dd0*/  MUFU.EX2 R194, R194 ;  /* 0x000000c200c27308 */ /* 0x000ee20000000800 */
[----:B------:R-:W-:Y:S01]  /*6de0*/  FADD R232, R159, R183 ;  /* 0x000000b79fe87221 */ /* 0x000fe20000000000 */
[----:B-1----:R-:W-:Y:S01]  /*6df0*/  @!P2 FMUL R202, R202, R202 ;  /* 0x000000cacacaa220 */ /* 0x002fe20000400000 */
[----:B------:R-:W-:Y:S01]  /*6e00*/  F2FP.F16.F32.PACK_AB R186, R205, R204 ;  /* 0x000000cccdba723e */ /* 0x000fe200000000ff */
[----:B------:R-:W-:-:S03]  /*6e10*/  @!P3 FMUL R17, R17, 0.5 ;  /* 0x3f0000001111b820 */ /* 0x000fc60000400000 */
[----:B------:R-:W-:Y:S01]  /*6e20*/  F2FP.F16.F32.PACK_AB R159, R202, R182 ;  /* 0x000000b6ca9f723e */ /* 0x000fe200000000ff */
[----:B------:R-:W1:Y:S01]  /*6e30*/  MUFU.EX2 R198, R198 ;  /* 0x000000c600c67308 */ /* 0x000e620000000800 */
[----:B--2---:R-:W-:Y:S01]  /*6e40*/  @!P5 FMUL R195, R195, R195 ;  /* 0x000000c3c3c3d220 */ /* 0x004fe20000400000 */
[----:B------:R-:W-:-:S03]  /*6e50*/  FSETP.GEU.AND P5, PT, R199, -126, PT ;  /* 0xc2fc0000c700780b */ /* 0x000fc60003fae000 */
[----:B------:R-:W-:-:S03]  /*6e60*/  FADD R230, R179, R195 ;  /* 0x000000c3b3e67221 */ /* 0x000fc60000000000 */
[----:B------:R-:W2:Y:S01]  /*6e70*/  MUFU.EX2 R17, R17 ;  /* 0x0000001100117308 */ /* 0x000ea20000000800 */
[----:B---3--:R-:W-:Y:S01]  /*6e80*/  @!P4 FMUL R194, R194, R194 ;  /* 0x000000c2c2c2c220 */ /* 0x008fe20000400000 */
[----:B------:R-:W-:Y:S01]  /*6e90*/  FSETP.GEU.AND P4, PT, R203, -126, PT ;  /* 0xc2fc0000cb00780b */ /* 0x000fe20003f8e000 */
[----:B------:R-:W-:Y:S01]  /*6ea0*/  FADD R169, R169, R230 ;  /* 0x000000e6a9a97221 */ /* 0x000fe20000000000 */
[----:B------:R-:W-:-:S03]  /*6eb0*/  FADD R230, R209, R191 ;  /* 0x000000bfd1e67221 */ /* 0x000fc60000000000 */
[----:B------:R-:W-:Y:S01]  /*6ec0*/  @!P5 FMUL R199, R199, 0.5 ;  /* 0x3f000000c7c7d820 */ /* 0x000fe20000400000 */
[----:B------:R-:W-:Y:S01]  /*6ed0*/  FADD R169, R214, R169 ;  /* 0x000000a9d6a97221 */ /* 0x000fe20000000000 */
[----:B-1----:R-:W-:Y:S01]  /*6ee0*/  @!P6 FMUL R198, R198, R198 ;  /* 0x000000c6c6c6e220 */ /* 0x002fe20000400000 */
[----:B------:R-:W-:-:S03]  /*6ef0*/  FSETP.GEU.AND P6, PT, R206, -126, PT ;  /* 0xc2fc0000ce00780b */ /* 0x000fc60003fce000 */
[----:B------:R-:W1:Y:S01]  /*6f00*/  MUFU.EX2 R199, R199 ;  /* 0x000000c700c77308 */ /* 0x000e620000000800 */
[----:B------:R-:W-:Y:S01]  /*6f10*/  FADD R231, R220, R198 ;  /* 0x000000c6dce77221 */ /* 0x000fe20000000000 */
[----:B------:R-:W-:Y:S01]  /*6f20*/  @!P4 FMUL R203, R203, 0.5 ;  /* 0x3f000000cbcbc820 */ /* 0x000fe20000400000 */
[----:B--2---:R-:W-:Y:S01]  /*6f30*/  @!P3 FMUL R17, R17, R17 ;  /* 0x000000111111b220 */ /* 0x004fe20000400000 */
[----:B------:R-:W-:-:S04]  /*6f40*/  FSETP.GEU.AND P3, PT, R15, -126, PT ;  /* 0xc2fc00000f00780b */ /* 0x000fc80003f6e000 */
[----:B------:R-:W2:Y:S01]  /*6f50*/  MUFU.EX2 R203, R203 ;  /* 0x000000cb00cb7308 */ /* 0x000ea20000000800 */
[----:B------:R-:W-:Y:S01]  /*6f60*/  FADD R233, R182, R17 ;  /* 0x00000011b6e97221 */ /* 0x000fe20000000000 */
[----:B------:R-:W-:Y:S01]  /*6f70*/  @!P6 FMUL R206, R206, 0.5 ;  /* 0x3f000000cecee820 */ /* 0x000fe20000400000 */
[----:B------:R-:W-:Y:S02]  /*6f80*/  F2FP.F16.F32.PACK_AB R182, R200, R193 ;  /* 0x000000c1c8b6723e */ /* 0x000fe400000000ff */
[----:B------:R-:W-:Y:S01]  /*6f90*/  FADD R232, R232, R233 ;  /* 0x000000e9e8e87221 */ /* 0x000fe20000000000 */
[----:B------:R-:W-:Y:S01]  /*6fa0*/  FADD R233, R172, R187 ;  /* 0x000000bbace97221 */ /* 0x000fe20000000000 */
[----:B------:R-:W-:Y:S01]  /*6fb0*/  F2FP.F16.F32.PACK_AB R172, R21, R22 ;  /* 0x0000001615ac723e */ /* 0x000fe200000000ff */
[----:B------:R3:W4:Y:S01]  /*6fc0*/  MUFU.EX2 R16, R206 ;  /* 0x000000ce00107308 */ /* 0x0007220000000800 */
[----:B-1----:R-:W-:Y:S01]  /*6fd0*/  @!P5 FMUL R199, R199, R199 ;  /* 0x000000c7c7c7d220 */ /* 0x002fe20000400000 */
[----:B------:R-:W-:Y:S01]  /*6fe0*/  FSETP.GEU.AND P5, PT, R168, -126, PT ;  /* 0xc2fc0000a800780b */ /* 0x000fe20003fae000 */
[----:B------:R-:W-:Y:S01]  /*6ff0*/  @!P3 FMUL R15, R15, 0.5 ;  /* 0x3f0000000f0fb820 */ /* 0x000fe20000400000 */
[----:B---3--:R-:W-:Y:S01]  /*7000*/  FADD R206, R230, R231 ;  /* 0x000000e7e6ce7221 */ /* 0x008fe20000000000 */
[----:B------:R-:W-:Y:S01]  /*7010*/  FADD R230, R158, R163 ;  /* 0x000000a39ee67221 */ /* 0x000fe20000000000 */
[----:B------:R-:W-:Y:S01]  /*7020*/  FADD R231, R208, R194 ;  /* 0x000000c2d0e77221 */ /* 0x000fe20000000000 */
[----:B--2---:R-:W-:Y:S01]  /*7030*/  @!P4 FMUL R203, R203, R203 ;  /* 0x000000cbcbcbc220 */ /* 0x004fe20000400000 */
[----:B------:R-:W-:Y:S01]  /*7040*/  FADD R206, R211, R206 ;  /* 0x000000ced3ce7221 */ /* 0x000fe20000000000 */
[----:B------:R-:W-:Y:S01]  /*7050*/  F2FP.F16.F32.PACK_AB R158, R165, R176 ;  /* 0x000000b0a59e723e */ /* 0x000fe200000000ff */
[----:B------:R-:W-:Y:S01]  /*7060*/  FADD R230, R230, R231 ;  /* 0x000000e7e6e67221 */ /* 0x000fe20000000000 */
[----:B------:R-:W-:Y:S01]  /*7070*/  FADD R231, R219, R199 ;  /* 0x000000c7dbe77221 */ /* 0x000fe20000000000 */
[----:B----4-:R-:W-:-:S03]  /*7080*/  @!P6 FMUL R16, R16, R16 ;  /* 0x000000101010e220 */ /* 0x010fc60000400000 */
[----:B------:R-:W-:Y:S01]  /*7090*/  @!P5 FMUL R168, R168, 0.5 ;  /* 0x3f000000a8a8d820 */ /* 0x000fe20000400000 */
[----:B------:R-:W-:Y:S01]  /*70a0*/  FADD R230, R230, R232 ;  /* 0x000000e8e6e67221 */ /* 0x000fe20000000000 */
[----:B------:R-:W-:Y:S01]  /*70b0*/  FADD R233, R233, R231 ;  /* 0x000000e7e9e97221 */ /* 0x000fe20000000000 */
[----:B------:R-:W-:Y:S01]  /*70c0*/  FADD R234, R202, R16 ;  /* 0x00000010caea7221 */ /* 0x000fe20000000000 */
[----:B------:R1:W2:Y:S01]  /*70d0*/  MUFU.EX2 R231, R15 ;  /* 0x0000000f00e77308 */ /* 0x0002a20000000800 */
[----:B------:R-:W-:Y:S01]  /*70e0*/  FADD R169, R169, R230 ;  /* 0x000000e6a9a97221 */ /* 0x000fe20000000000 */
[----:B------:R-:W-:Y:S02]  /*70f0*/  F2FP.F16.F32.PACK_AB R165, R191, R166 ;  /* 0x000000a6bfa5723e */ /* 0x000fe400000000ff */
[----:B------:R-:W-:Y:S02]  /*7100*/  F2FP.F16.F32.PACK_AB R166, R185, R188 ;  /* 0x000000bcb9a6723e */ /* 0x000fe400000000ff */
[----:B------:R-:W-:-:S02]  /*7110*/  F2FP.F16.F32.PACK_AB R167, R203, R183 ;  /* 0x000000b7cba7723e */ /* 0x000fc400000000ff */
[----:B------:R3:W4:Y:S01]  /*7120*/  MUFU.EX2 R207, R168 ;  /* 0x000000a800cf7308 */ /* 0x0007220000000800 */
[----:B-1----:R-:W-:Y:S01]  /*7130*/  FADD R15, R212, R203 ;  /* 0x000000cbd40f7221 */ /* 0x002fe20000000000 */
[----:B------:R-:W-:Y:S02]  /*7140*/  F2FP.F16.F32.PACK_AB R163, R187, R163 ;  /* 0x000000a3bba3723e */ /* 0x000fe400000000ff */
[----:B------:R-:W-:Y:S01]  /*7150*/  F2FP.F16.F32.PACK_AB R183, R199, R194 ;  /* 0x000000c2c7b7723e */ /* 0x000fe200000000ff */
[----:B------:R-:W-:Y:S01]  /*7160*/  FADD R15, R15, R234 ;  /* 0x000000ea0f0f7221 */ /* 0x000fe20000000000 */
[----:B------:R-:W-:-:S03]  /*7170*/  F2FP.F16.F32.PACK_AB R185, R198, R195 ;  /* 0x000000c3c6b9723e */ /* 0x000fc600000000ff */
[----:B------:R-:W-:Y:S01]  /*7180*/  FADD R15, R233, R15 ;  /* 0x0000000fe90f7221 */ /* 0x000fe20000000000 */
[----:B--2---:R-:W-:Y:S01]  /*7190*/  @!P3 FMUL R231, R231, R231 ;  /* 0x000000e7e7e7b220 */ /* 0x004fe20000400000 */
[----:B---3--:R-:W-:Y:S02]  /*71a0*/  F2FP.F16.F32.PACK_AB R168, R19, R20 ;  /* 0x0000001413a8723e */ /* 0x008fe400000000ff */
[----:B------:R-:W-:Y:S01]  /*71b0*/  FADD R206, R206, R15 ;  /* 0x0000000fcece7221 */ /* 0x000fe20000000000 */
[----:B------:R-:W-:Y:S01]  /*71c0*/  MOV R15, UR39 ;  /* 0x00000027000f7c02 */ /* 0x000fe20008000f00 */
[----:B------:R-:W-:Y:S01]  /*71d0*/  FFMA R3, R231, R3, R170 ;  /* 0x00000003e7037223 */ /* 0x000fe200000000aa */
[----:B------:R-:W-:Y:S01]  /*71e0*/  FMUL R24, R24, R231 ;  /* 0x000000e718187220 */ /* 0x000fe20000400000 */
[----:B------:R-:W-:Y:S01]  /*71f0*/  FADD R206, R169, R206 ;  /* 0x000000cea9ce7221 */ /* 0x000fe20000000000 */
[----:B------:R-:W-:Y:S01]  /*7200*/  SHF.L.U32 R15, R15, 0x1f, RZ ;  /* 0x0000001f0f0f7819 */ /* 0x000fe200000006ff */
[----:B----4-:R-:W-:Y:S01]  /*7210*/  @!P5 FMUL R207, R207, R207 ;  /* 0x000000cfcfcfd220 */ /* 0x010fe20000400000 */
[----:B------:R-:W-:Y:S01]  /*7220*/  F2FP.F16.F32.PACK_AB R169, R155, R154 ;  /* 0x0000009a9ba9723e */ /* 0x000fe200000000ff */
[-C--:B------:R-:W-:Y:S01]  /*7230*/  FMUL R25, R25, R231.reuse ;  /* 0x000000e719197220 */ /* 0x080fe20000400000 */
[----:B------:R1:W2:Y:S01]  /*7240*/  SYNCS.PHASECHK.TRANS64.TRYWAIT P2, [UR6+0x64400], R15 ;  /* 0x0644000fff0075a7 */ /* 0x0002a20008040146 */
[----:B------:R-:W-:Y:S01]  /*7250*/  F2FP.F16.F32.PACK_AB R154, R157, R160 ;  /* 0x000000a09d9a723e */ /* 0x000fe200000000ff */
[----:B------:R-:W-:Y:S01]  /*7260*/  FFMA R2, R207, R2, R206 ;  /* 0x00000002cf027223 */ /* 0x000fe200000000ce */
[----:B------:R-:W-:Y:S01]  /*7270*/  F2FP.F16.F32.PACK_AB R160, R217, R180 ;  /* 0x000000b4d9a0723e */ /* 0x000fe200000000ff */
[-C--:B------:R-:W-:Y:S01]  /*7280*/  FMUL R28, R28, R231.reuse ;  /* 0x000000e71c1c7220 */ /* 0x080fe20000400000 */
        /* <DEDUP_REMOVED lines=60> */
[----:B------:R-:W-:Y:S01]  /*7650*/  FMUL R149, R149, R231 ;  /* 0x000000e795957220 */ /* 0x000fe20000400000 */
        /* <DEDUP_REMOVED lines=65> */
[----:B------:R-:W-:-:S02]  /*7a70*/  F2FP.F16.F32.PACK_AB R155, R219, R208 ;  /* 0x000000d0db9b723e */ /* 0x000fc400000000ff */
[----:B------:R-:W-:Y:S02]  /*7a80*/  F2FP.F16.F32.PACK_AB R157, R220, R179 ;  /* 0x000000b3dc9d723e */ /* 0x000fe400000000ff */
[----:B------:R-:W-:Y:S01]  /*7a90*/  F2FP.F16.F32.PACK_AB R180, R192, R189 ;  /* 0x000000bdc0b4723e */ /* 0x000fe200000000ff */
[----:B-12---:R-:W-:Y:S06]  /*7aa0*/  @!P0 BRA `(.L_x_29) ;  /* 0x0000000000048947 */ /* 0x006fec0003800000 */
[----:B------:R-:W-:Y:S01]  /*7ab0*/  BPT.TRAP 0x1 ;  /* 0x000000040000795c */ /* 0x000fe20000300000 */
.L_x_29:
[----:B------:R-:W-:Y:S05]  /*7ac0*/  @P2 BRA `(.L_x_30) ;  /* 0x0000000000082947 */ /* 0x000fea0003800000 */
[----:B------:R-:W1:Y:S02]  /*7ad0*/  SYNCS.PHASECHK.TRANS64.TRYWAIT P2, [UR6+0x64400], R15 ;  /* 0x0644000fff0075a7 */ /* 0x000e640008040146 */
[----:B-1----:R-:W-:Y:S05]  /*7ae0*/  @!P2 BRA `(.L_x_31) ;  /* 0x0000009000e0a947 */ /* 0x002fea0003800000 */
.L_x_30:
[----:B------:R-:W-:Y:S01]  /*7af0*/  ULEA UR6, UR5, UR45, 0xc ;  /* 0x0000002d05067291 */ /* 0x000fe2000f8e603f */
[----:B------:R-:W-:Y:S01]  /*7b00*/  WARPGROUP.ARRIVE ;  /* 0x00000000000079c5 */ /* 0x000fe20000000000 */
[----:B------:R-:W-:Y:S01]  /*7b10*/  UMOV UR11, 0x40000040 ;  /* 0x40000040000b7882 */ /* 0x000fe20000000000 */
[----:B------:R-:W-:-:S04]  /*7b20*/  F2FP.F16.F32.PACK_AB R187, R16, R17 ;  /* 0x0000001110bb723e */ /* 0x000fc800000000ff */
[----:B------:R-:W-:Y:S02]  /*7b30*/  UMOV UR10, UR6 ;  /* 0x00000006000a7c82 */ /* 0x000fe40008000000 */
        /* <DEDUP_REMOVED lines=46> */
.L_x_32:
[----:B------:R-:W-:-:S04]  /*7e20*/  ULEA UR6, UR7, UR37, 0x3 ;  /* 0x0000002507067291 */ /* 0x000fc8000f8e183f */
[----:B------:R-:W-:-:S04]  /*7e30*/  UIADD3 UR6, UR6, 0x64428, URZ ;  /* 0x0006442806067890 */ /* 0x000fc8000fffe03f */
[----:B------:R-:W-:-:S09]  /*7e40*/  UPRMT UR6, URZ, 0x654, UR6 ;  /* 0x000006543f067896 */ /* 0x000fd20008000006 */
[----:B------:R-:W-:Y:S01]  /*7e50*/  SYNCS.ARRIVE.TRANS64.RED.A1T0 RZ, [UR6], RZ ;  /* 0x000000ffffff79a7 */ /* 0x000fe20008100406 */
[----:B------:R-:W-:Y:S05]  /*7e60*/  @P1 BRA `(.L_x_33) ;  /* 0x0000000000041947 */ /* 0x000fea0003800000 */
[----:B------:R-:W-:Y:S01]  /*7e70*/  BPT.TRAP 0x1 ;  /* 0x000000040000795c */ /* 0x000fe20000300000 */
.L_x_33:
[----:B------:R-:W-:-:S04]  /*7e80*/  UIADD3 UR6, UR7, 0x1, URZ ;  /* 0x0000000107067890 */ /* 0x000fc8000fffe03f */
[----:B------:R-:W-:-:S04]  /*7e90*/  UISETP.NE.AND UP0, UPT, UR6, 0x5, UPT ;  /* 0x000000050600788c */ /* 0x000fc8000bf05270 */
[----:B------:R-:W-:Y:S01]  /*7ea0*/  USEL UR6, UR6, URZ, UP0 ;  /* 0x0000003f06067287 */ /* 0x000fe20008000000 */
[----:B------:R-:W-:Y:S11]  /*7eb0*/  @!P0 BRA `(.L_x_34) ;  /* 0x0000000000048947 */ /* 0x000ff60003800000 */
[----:B------:R-:W-:Y:S01]  /*7ec0*/  BPT.TRAP 0x1 ;  /* 0x000000040000795c */ /* 0x000fe20000300000 */
.L_x_34:
[----:B------:R-:W-:-:S04]  /*7ed0*/  ULEA UR7, UR6, UR37, 0x3 ;  /* 0x0000002506077291 */ /* 0x000fc8000f8e183f */
[----:B------:R-:W-:-:S04]  /*7ee0*/  UIADD3 UR7, UR7, 0x64428, URZ ;  /* 0x0006442807077890 */ /* 0x000fc8000fffe03f */
[----:B------:R-:W-:-:S09]  /*7ef0*/  UPRMT UR7, URZ, 0x654, UR7 ;  /* 0x000006543f077896 */ /* 0x000fd20008000007 */
[----:B------:R-:W-:Y:S01]  /*7f00*/  SYNCS.ARRIVE.TRANS64.RED.A1T0 RZ, [UR7], RZ ;  /* 0x000000ffffff79a7 */ /* 0x000fe20008100407 */
[----:B------:R-:W-:Y:S05]  /*7f10*/  @P1 BRA `(.L_x_35) ;  /* 0x0000000000041947 */ /* 0x000fea0003800000 */
[----:B------:R-:W-:Y:S01]  /*7f20*/  BPT.TRAP 0x1 ;  /* 0x000000040000795c */ /* 0x000fe20000300000 */
.L_x_35:
[----:B------:R-:W-:Y:S01]  /*7f30*/  UISETP.GT.AND UP2, UPT, UR38, 0x2, UPT ;  /* 0x000000022600788c */ /* 0x000fe2000bf44270 */
[----:B------:R-:W-:Y:S01]  /*7f40*/  IADD3 R0, R0, 0x80, RZ ;  /* 0x0000008000007810 */ /* 0x000fe20007ffe0ff */
[----:B------:R-:W-:Y:S01]  /*7f50*/  UIADD3 UR6, UR6, 0x1, URZ ;  /* 0x0000000106067890 */ /* 0x000fe2000fffe03f */
[----:B------:R-:W-:Y:S01]  /*7f60*/  MOV R16, R14 ;  /* 0x0000000e00107202 */ /* 0x000fe20000000f00 */
[----:B------:R-:W-:Y:S01]  /*7f70*/  UIADD3 UR36, UR5, 0x1, URZ ;  /* 0x0000000105247890 */ /* 0x000fe2000fffe03f */
[----:B-1----:R-:W-:Y:S01]  /*7f80*/  MOV R15, R177 ;  /* 0x000000b1000f7202 */ /* 0x002fe20000000f00 */
[----:B------:R-:W-:Y:S01]  /*7f90*/  UISETP.NE.AND UP0, UPT, UR6, 0x5, UPT ;  /* 0x000000050600788c */ /* 0x000fe2000bf05270 */
[----:B------:R-:W-:Y:S01]  /*7fa0*/  PLOP3.LUT P2, PT, PT, PT, UP2, 0x80, 0x0 ;  /* 0x000000000000781c */ /* 0x000fe20003f4f028 */
[----:B------:R-:W-:Y:S02]  /*7fb0*/  UISETP.NE.AND UP1, UPT, UR36, 0x5, UPT ;  /* 0x000000052400788c */ /* 0x000fe4000bf25270 */
[----:B------:R-:W-:-:S02]  /*7fc0*/  UIADD3 UR5, UR38, -0x1, URZ ;  /* 0xffffffff26057890 */ /* 0x000fc4000fffe03f */
[----:B------:R-:W-:Y:S02]  /*7fd0*/  USEL UR7, UR6, URZ, UP0 ;  /* 0x0000003f06077287 */ /* 0x000fe40008000000 */
[----:B------:R-:W-:Y:S02]  /*7fe0*/  USEL UR6, URZ, 0x1, UP1 ;  /* 0x000000013f067887 */ /* 0x000fe40008800000 */
[----:B------:R-:W-:Y:S02]  /*7ff0*/  USEL UR36, UR36, URZ, UP1 ;  /* 0x0000003f24247287 */ /* 0x000fe40008800000 */
[----:B------:R-:W-:Y:S01]  /*8000*/  ULOP3.LUT UR39, UR39, UR6, URZ, 0x3c, !UPT ;  /* 0x0000000627277292 */ /* 0x000fe2000f8e3c3f */
[----:B------:R-:W-:Y:S01]  /*8010*/  UMOV UR38, UR5 ;  /* 0x0000000500267c82 */ /* 0x000fe20008000000 */
[----:B------:R-:W-:Y:S10]  /*8020*/  @P2 BRA `(.L_x_36) ;  /* 0xffffffc800fc2947 */ /* 0x000ff4000383ffff */
[----:B------:R-:W-:-:S05]  /*8030*/  UMOV UR38, UR5 ;  /* 0x0000000500267c82 */ /* 0x000fca0008000000 */
.L_x_25:
[----:B------:R-:W-:-:S06]  /*8040*/  UISETP.GE.AND UP0, UPT, UR38, 0x1, UPT ;  /* 0x000000012600788c */ /* 0x000fcc000bf06270 */
[----:B------:R-:W-:-:S13]  /*8050*/  PLOP3.LUT P2, PT, PT, PT, UP0, 0x80, 0x0 ;  /* 0x000000000000781c */ /* 0x000fda0003f4f008 */
[----:B------:R-:W-:Y:S05]  /*8060*/  @!P2 BRA `(.L_x_37) ;  /* 0x0000003c003ca947 */ /* 0x000fea0003800000 */
[----:B-1----:R-:W-:Y:S01]  /*8070*/  MOV R15, R14 ;  /* 0x0000000e000f7202 */ /* 0x002fe20000000f00 */
[----:B------:R-:W-:Y:S01]  /*8080*/  ULDC UR6, c[0x0][0x28c] ;  /* 0x0000a30000067ab9 */ /* 0x000fe20000000800 */
[----:B------:R-:W-:Y:S01]  /*8090*/  MOV R16, R177 ;  /* 0x000000b100107202 */ /* 0x000fe20000000f00 */
[----:B------:R-:W-:-:S06]  /*80a0*/  ULDC UR4, c[0x0][0x604] ;  /* 0x0001810000047ab9 */ /* 0x000fcc0000000800 */
.L_x_48:
[----:B------:R-:W-:Y:S05]  /*80b0*/  @!P0 BRA `(.L_x_38) ;  /* 0x0000000000048947 */ /* 0x000fea0003800000 */
[----:B------:R-:W-:Y:S01]  /*80c0*/  BPT.TRAP 0x1 ;  /* 0x000000040000795c */ /* 0x000fe20000300000 */
.L_x_38:
[----:B------:R-:W-:Y:S01]  /*80d0*/  ULEA UR5, UR36, UR37, 0x3 ;  /* 0x0000002524057291 */ /* 0x000fe2000f8e183f */
[----:B------:R-:W-:-:S04]  /*80e0*/  MOV R14, UR39 ;  /* 0x00000027000e7c02 */ /* 0x000fc80008000f00 */
[----:B------:R-:W-:-:S04]  /*80f0*/  SHF.L.U32 R14, R14, 0x1f, RZ ;  /* 0x0000001f0e0e7819 */ /* 0x000fc800000006ff */
[----:B------:R-:W1:Y:S02]  /*8100*/  SYNCS.PHASECHK.TRANS64.TRYWAIT P2, [UR5+0x64400], R14 ;  /* 0x0644000eff0075a7 */ /* 0x000e640008040145 */
[----:B-1----:R-:W-:Y:S05]  /*8110*/  @!P2 BRA `(.L_x_39) ;  /* 0x0000008c006ca947 */ /* 0x002fea0003800000 */
.L_x_138:
        /* <DEDUP_REMOVED lines=61> */
[----:B------:R-:W-:Y:S01]  /*84f0*/  USEL UR5, UR5, URZ, UP0 ;  /* 0x0000003f05057287 */ /* 0x000fe20008000000 */
[----:B------:R-:W-:Y:S02]  /*8500*/  WARPGROUP.DEPBAR.LE gsb0, 0x0 ;  /* 0x00008000000079c5 */ /* 0x000fe40000010000 */
[----:B------:R-:W-:-:S06]  /*8510*/  WARPGROUP.ARRIVE ;  /* 0x00000000000079c5 */ /* 0x000fcc0000000000 */
[----:B------:R-:W-:Y:S01]  /*8520*/  HGMMA.64x128x16.F32 R152, gdesc[UR8], R152, gsb0 ;  /* 0x01e00000089879f0 */ /* 0x000fe20008000898 */
[----:B------:R-:W-:-:S04]  /*8530*/  USEL UR10, URZ, 0x1, UP0 ;  /* 0x000000013f0a7887 */ /* 0x000fc80008000000 */
        /* <DEDUP_REMOVED lines=34> */
.L_x_40:
[C---:B------:R-:W-:Y:S01]  /*8760*/  IADD3 R19, R0.reuse, 0x8, RZ ;  /* 0x0000000800137810 */ /* 0x040fe20007ffe0ff */
[----:B------:R-:W-:Y:S01]  /*8770*/  ULEA UR10, UR5, UR37, 0x3 ;  /* 0x00000025050a7291 */ /* 0x000fe2000f8e183f */
[C---:B------:R-:W-:Y:S02]  /*8780*/  IADD3 R18, R0.reuse, 0x1, RZ ;  /* 0x0000000100127810 */ /* 0x040fe40007ffe0ff */
[----:B------:R-:W-:Y:S02]  /*8790*/  ISETP.GE.AND P2, PT, R19, UR6, PT ;  /* 0x0000000613007c0c */ /* 0x000fe4000bf46270 */
[----:B------:R-:W-:Y:S02]  /*87a0*/  ISETP.GE.AND P4, PT, R0, UR6, PT ;  /* 0x0000000600007c0c */ /* 0x000fe4000bf86270 */
[----:B------:R-:W-:Y:S02]  /*87b0*/  ISETP.GE.AND P3, PT, R18, UR6, PT ;  /* 0x0000000612007c0c */ /* 0x000fe4000bf66270 */
[----:B------:R-:W-:-:S02]  /*87c0*/  IADD3 R19, R0, 0x11, RZ ;  /* 0x0000001100137810 */ /* 0x000fc40007ffe0ff */
[----:B------:R-:W-:Y:S02]  /*87d0*/  IADD3 R18, R0, 0x10, RZ ;  /* 0x0000001000127810 */ /* 0x000fe40007ffe0ff */
[----:B------:R-:W-:Y:S02]  /*87e0*/  FSEL R152, R152, -INF , !P4 ;  /* 0xff80000098987808 */ /* 0x000fe40006000000 */
[----:B------:R-:W-:Y:S02]  /*87f0*/  FSEL R154, R154, -INF , !P4 ;  /* 0xff8000009a9a7808 */ /* 0x000fe40006000000 */
[----:B------:R-:W-:Y:S02]  /*8800*/  ISETP.GE.AND P4, PT, R19, UR6, PT ;  /* 0x0000000613007c0c */ /* 0x000fe4000bf86270 */
[----:B------:R-:W-:Y:S02]  /*8810*/  ISETP.GE.AND P6, PT, R18, UR6, PT ;  /* 0x0000000612007c0c */ /* 0x000fe4000bfc6270 */
[----:B------:R-:W-:-:S02]  /*8820*/  IADD3 R19, R0, 0x19, RZ ;  /* 0x0000001900137810 */ /* 0x000fc40007ffe0ff */
[C---:B------:R-:W-:Y:S02]  /*8830*/  IADD3 R20, R0.reuse, 0x9, RZ ;  /* 0x0000000900147810 */ /* 0x040fe40007ffe0ff */
[----:B------:R-:W-:Y:S02]  /*8840*/  IADD3 R18, R0, 0x18, RZ ;  /* 0x0000001800127810 */ /* 0x000fe40007ffe0ff */
[----:B------:R-:W-:Y:S02]  /*8850*/  FSEL R156, R156, -INF , !P2 ;  /* 0xff8000009c9c7808 */ /* 0x000fe40005000000 */
[----:B------:R-:W-:Y:S02]  /*8860*/  FSEL R158, R158, -INF , !P2 ;  /* 0xff8000009e9e7808 */ /* 0x000fe40005000000 */
[----:B------:R-:W-:Y:S02]  /*8870*/  FSEL R153, R153, -INF , !P3 ;  /* 0xff80000099997808 */ /* 0x000fe40005800000 */
[----:B------:R-:W-:-:S02]  /*8880*/  FSEL R155, R155, -INF , !P3 ;  /* 0xff8000009b9b7808 */ /* 0x000fc40005800000 */
[----:B------:R-:W-:Y:S02]  /*8890*/  ISETP.GE.AND P2, PT, R19, UR6, PT ;  /* 0x0000000613007c0c */ /* 0x000fe4000bf46270 */
[----:B------:R-:W-:Y:S02]  /*88a0*/  ISETP.GE.AND P5, PT, R20, UR6, PT ;  /* 0x0000000614007c0c */ /* 0x000fe4000bfa6270 */
[----:B------:R-:W-:Y:S02]  /*88b0*/  ISETP.GE.AND P3, PT, R18, UR6, PT ;  /* 0x0000000612007c0c */ /* 0x000fe4000bf66270 */
[C---:B------:R-:W-:Y:S02]  /*88c0*/  IADD3 R19, R0.reuse, 0x21, RZ ;  /* 0x0000002100137810 */ /* 0x040fe40007ffe0ff */
[----:B------:R-:W-:Y:S02]  /*88d0*/  IADD3 R18, R0, 0x20, RZ ;  /* 0x0000002000127810 */ /* 0x000fe40007ffe0ff */
[----:B------:R-:W-:-:S02]  /*88e0*/  FSEL R160, R160, -INF , !P6 ;  /* 0xff800000a0a07808 */ /* 0x000fc40007000000 */
[----:B------:R-:W-:Y:S02]  /*88f0*/  FSEL R162, R162, -INF , !P6 ;  /* 0xff800000a2a27808 */ /* 0x000fe40007000000 */
[----:B------:R-:W-:Y:S02]  /*8900*/  FSEL R157, R157, -INF , !P5 ;  /* 0xff8000009d9d7808 */ /* 0x000fe40006800000 */
[----:B------:R-:W-:Y:S02]  /*8910*/  FSEL R159, R159, -INF , !P5 ;  /* 0xff8000009f9f7808 */ /* 0x000fe40006800000 */
[----:B------:R-:W-:Y:S02]  /*8920*/  ISETP.GE.AND P6, PT, R19, UR6, PT ;  /* 0x0000000613007c0c */ /* 0x000fe4000bfc6270 */
[----:B------:R-:W-:Y:S02]  /*8930*/  ISETP.GE.AND P5, PT, R18, UR6, PT ;  /* 0x0000000612007c0c */ /* 0x000fe4000bfa6270 */
[----:B------:R-:W-:-:S02]  /*8940*/  IADD3 R19, R0, 0x28, RZ ;  /* 0x0000002800137810 */ /* 0x000fc40007ffe0ff */
[----:B------:R-:W-:Y:S02]  /*8950*/  FMNMX R18, R154, R16, !PT ;  /* 0x000000109a127209 */ /* 0x000fe40007800000 */
[----:B------:R-:W-:Y:S02]  /*8960*/  FSEL R161, R161, -INF , !P4 ;  /* 0xff800000a1a17808 */ /* 0x000fe40006000000 */
[----:B------:R-:W-:Y:S02]  /*8970*/  FSEL R163, R163, -INF , !P4 ;  /* 0xff800000a3a37808 */ /* 0x000fe40006000000 */
[----:B------:R-:W-:Y:S02]  /*8980*/  ISETP.GE.AND P4, PT, R19, UR6, PT ;  /* 0x0000000613007c0c */ /* 0x000fe4000bf86270 */
[----:B------:R-:W-:Y:S02]  /*8990*/  FMNMX R19, R155, R18, !PT ;  /* 0x000000129b137209 */ /* 0x000fe40007800000 */
[----:B------:R-:W-:-:S02]  /*89a0*/  IADD3 R20, R0, 0x29, RZ ;  /* 0x0000002900147810 */ /* 0x000fc40007ffe0ff */
[----:B------:R-:W-:Y:S02]  /*89b0*/  FSEL R164, R164, -INF , !P3 ;  /* 0xff800000a4a47808 */ /* 0x000fe40005800000 */
[----:B------:R-:W-:Y:S02]  /*89c0*/  FSEL R166, R166, -INF , !P3 ;  /* 0xff800000a6a67808 */ /* 0x000fe40005800000 */
[----:B------:R-:W-:Y:S02]  /*89d0*/  FMNMX R18, R158, R19, !PT ;  /* 0x000000139e127209 */ /* 0x000fe40007800000 */
[----:B------:R-:W-:Y:S02]  /*89e0*/  ISETP.GE.AND P3, PT, R20, UR6, PT ;  /* 0x0000000614007c0c */ /* 0x000fe4000bf66270 */
[----:B------:R-:W-:Y:S02]  /*89f0*/  IADD3 R20, R0, 0x30, RZ ;  /* 0x0000003000147810 */ /* 0x000fe40007ffe0ff */
[----:B------:R-:W-:-:S02]  /*8a00*/  FMNMX R19, R159, R18, !PT ;  /* 0x000000129f137209 */ /* 0x000fc40007800000 */
[----:B------:R-:W-:Y:S02]  /*8a10*/  FSEL R165, R165, -INF , !P2 ;  /* 0xff800000a5a57808 */ /* 0x000fe40005000000 */
[----:B------:R-:W-:Y:S02]  /*8a20*/  FSEL R167, R167, -INF , !P2 ;  /* 0xff800000a7a77808 */ /* 0x000fe40005000000 */
[----:B------:R-:W-:Y:S02]  /*8a30*/  ISETP.GE.AND P2, PT, R20, UR6, PT ;  /* 0x0000000614007c0c */ /* 0x000fe4000bf46270 */
[----:B------:R-:W-:Y:S02]  /*8a40*/  IADD3 R20, R0, 0x31, RZ ;  /* 0x0000003100147810 */ /* 0x000fe40007ffe0ff */
[----:B------:R-:W-:Y:S02]  /*8a50*/  FMNMX R18, R162, R19, !PT ;  /* 0x00000013a2127209 */ /* 0x000fe40007800000 */
[----:B------:R-:W-:-:S02]  /*8a60*/  FSEL R168, R168, -INF , !P5 ;  /* 0xff800000a8a87808 */ /* 0x000fc40006800000 */
[----:B------:R-:W-:Y:S02]  /*8a70*/  FSEL R170, R170, -INF , !P5 ;  /* 0xff800000aaaa7808 */ /* 0x000fe40006800000 */
[----:B------:R-:W-:Y:S02]  /*8a80*/  ISETP.GE.AND P5, PT, R20, UR6, PT ;  /* 0x0000000614007c0c */ /* 0x000fe4000bfa6270 */
[----:B------:R-:W-:Y:S02]  /*8a90*/  IADD3 R20, R0, 0x38, RZ ;  /* 0x0000003800147810 */ /* 0x000fe40007ffe0ff */
[----:B------:R-:W-:Y:S02]  /*8aa0*/  FMNMX R19, R163, R18, !PT ;  /* 0x00000012a3137209 */ /* 0x000fe40007800000 */
[----:B------:R-:W-:Y:S02]  /*8ab0*/  FSEL R169, R169, -INF , !P6 ;  /* 0xff800000a9a97808 */ /* 0x000fe40007000000 */
[----:B------:R-:W-:-:S02]  /*8ac0*/  FSEL R171, R171, -INF , !P6 ;  /* 0xff800000abab7808 */ /* 0x000fc40007000000 */
[----:B------:R-:W-:Y:S02]  /*8ad0*/  ISETP.GE.AND P6, PT, R20, UR6, PT ;  /* 0x0000000614007c0c */ /* 0x000fe4000bfc6270 */
[----:B------:R-:W-:Y:S02]  /*8ae0*/  FMNMX R18, R166, R19, !PT ;  /* 0x00000013a6127209 */ /* 0x000fe40007800000 */
[----:B------:R-:W-:Y:S02]  /*8af0*/  IADD3 R20, R0, 0x39, RZ ;  /* 0x0000003900147810 */ /* 0x000fe40007ffe0ff */
[----:B------:R-:W-:Y:S02]  /*8b00*/  FSEL R172, R172, -INF , !P4 ;  /* 0xff800000acac7808 */ /* 0x000fe40006000000 */
[----:B------:R-:W-:Y:S02]  /*8b10*/  FSEL R174, R174, -INF , !P4 ;  /* 0xff800000aeae7808 */ /* 0x000fe40006000000 */
[----:B------:R-:W-:-:S02]  /*8b20*/  FMNMX R19, R167, R18, !PT ;  /* 0x00000012a7137209 */ /* 0x000fc40007800000 */
[----:B------:R-:W-:Y:S02]  /*8b30*/  ISETP.GE.AND P4, PT, R20, UR6, PT ;  /* 0x0000000614007c0c */ /* 0x000fe4000bf86270 */
[----:B------:R-:W-:Y:S02]  /*8b40*/  IADD3 R20, R0, 0x40, RZ ;  /* 0x0000004000147810 */ /* 0x000fe40007ffe0ff */
[----:B------:R-:W-:Y:S02]  /*8b50*/  FMNMX R18, R170, R19, !PT ;  /* 0x00000013aa127209 */ /* 0x000fe40007800000 */
[----:B------:R-:W-:Y:S02]  /*8b60*/  FSEL R173, R173, -INF , !P3 ;  /* 0xff800000adad7808 */ /* 0x000fe40005800000 */
[----:B------:R-:W-:Y:S02]  /*8b70*/  FSEL R175, R175, -INF , !P3 ;  /* 0xff800000afaf7808 */ /* 0x000fe40005800000 */
[----:B------:R-:W-:-:S02]  /*8b80*/  ISETP.GE.AND P3, PT, R20, UR6, PT ;  /* 0x0000000614007c0c */ /* 0x000fc4000bf66270 */
[----:B------:R-:W-:Y:S02]  /*8b90*/  IADD3 R20, R0, 0x41, RZ ;  /* 0x0000004100147810 */ /* 0x000fe40007ffe0ff */
[----:B------:R-:W-:Y:S02]  /*8ba0*/  FMNMX R19, R171, R18, !PT ;  /* 0x00000012ab137209 */ /* 0x000fe40007800000 */
[----:B------:R-:W-:Y:S02]  /*8bb0*/  FSEL R176, R176, -INF , !P2 ;  /* 0xff800000b0b07808 */ /* 0x000fe40005000000 */
[----:B------:R-:W-:Y:S02]  /*8bc0*/  FSEL R178, R178, -INF , !P2 ;  /* 0xff800000b2b27808 */ /* 0x000fe40005000000 */
[----:B------:R-:W-:Y:S02]  /*8bd0*/  ISETP.GE.AND P2, PT, R20, UR6, PT ;  /* 0x0000000614007c0c */ /* 0x000fe4000bf46270 */
[----:B------:R-:W-:-:S02]  /*8be0*/  FMNMX R20, R174, R19, !PT ;  /* 0x00000013ae147209 */ /* 0x000fc40007800000 */
[C---:B------:R-:W-:Y:S02]  /*8bf0*/  IADD3 R21, R0.reuse, 0x48, RZ ;  /* 0x0000004800157810 */ /* 0x040fe40007ffe0ff */
[----:B------:R-:W-:Y:S02]  /*8c00*/  FMNMX R19, R175, R20, !PT ;  /* 0x00000014af137209 */ /* 0x000fe40007800000 */
[----:B------:R-:W-:Y:S02]  /*8c10*/  FSEL R18, R177, -INF , !P5 ;  /* 0xff800000b1127808 */ /* 0x000fe40006800000 */
[----:B------:R-:W-:Y:S02]  /*8c20*/  FSEL R179, R179, -INF , !P5 ;  /* 0xff800000b3b37808 */ /* 0x000fe40006800000 */
        /* <DEDUP_REMOVED lines=24> */
[----:B------:R-:W-:Y:S02]  /*8db0*/  FSEL R191, R191, -INF , !P6 ;  /* 0xff800000bfbf7808 */ /* 0x000fe40007000000 */
[----:B------:R-:W-:-:S02]  /*8dc0*/  FMNMX R22, R190, R21, !PT ;  /* 0x00000015be167209 */ /* 0x000fc40007800000 */
[----:B------:R-:W-:Y:S02]  /*8dd0*/  FSEL R194, R194, -INF , !P4 ;  /* 0xff800000c2c27808 */ /* 0x000fe40006000000 */
[----:B------:R-:W-:Y:S02]  /*8de0*/  FMNMX R21, R191, R22, !PT ;  /* 0x00000016bf157209 */ /* 0x000fe40007800000 */
[----:B------:R-:W-:Y:S02]  /*8df0*/  IADD3 R19, R0, 0x59, RZ ;  /* 0x0000005900137810 */ /* 0x000fe40007ffe0ff */
[----:B------:R-:W-:Y:S02]  /*8e00*/  FSEL R195, R195, -INF , !P3 ;  /* 0xff800000c3c37808 */ /* 0x000fe40005800000 */
[----:B------:R-:W-:Y:S02]  /*8e10*/  FMNMX R22, R194, R21, !PT ;  /* 0x00000015c2167209 */ /* 0x000fe40007800000 */
[----:B-1----:R-:W-:-:S02]  /*8e20*/  P2R R17, PR, RZ, 0x2 ;  /* 0x00000002ff117803 */ /* 0x002fc40000000000 */
[----:B------:R-:W-:Y:S02]  /*8e30*/  IADD3 R20, R0, 0x60, RZ ;  /* 0x0000006000147810 */ /* 0x000fe40007ffe0ff */
[----:B------:R-:W-:Y:S02]  /*8e40*/  ISETP.GE.AND P1, PT, R19, UR6, PT ;  /* 0x0000000613007c0c */ /* 0x000fe4000bf26270 */
[----:B------:R-:W-:Y:S02]  /*8e50*/  FSEL R198, R198, -INF , !P2 ;  /* 0xff800000c6c67808 */ /* 0x000fe40005000000 */
[----:B------:R-:W-:Y:S02]  /*8e60*/  FMNMX R21, R195, R22, !PT ;  /* 0x00000016c3157209 */ /* 0x000fe40007800000 */
[----:B------:R-:W-:Y:S02]  /*8e70*/  IADD3 R23, R0, 0x61, RZ ;  /* 0x0000006100177810 */ /* 0x000fe40007ffe0ff */
[----:B------:R-:W-:-:S02]  /*8e80*/  FSEL R188, R188, -INF , !P5 ;  /* 0xff800000bcbc7808 */ /* 0x000fc40006800000 */
[----:B------:R-:W-:Y:S02]  /*8e90*/  ISETP.GE.AND P5, PT, R20, UR6, PT ;  /* 0x0000000614007c0c */ /* 0x000fe4000bfa6270 */
[----:B------:R-:W-:Y:S02]  /*8ea0*/  FSEL R199, R199, -INF , !P1 ;  /* 0xff800000c7c77808 */ /* 0x000fe40004800000 */
[----:B------:R-:W-:Y:S02]  /*8eb0*/  FMNMX R22, R198, R21, !PT ;  /* 0x00000015c6167209 */ /* 0x000fe40007800000 */
[----:B------:R-:W-:Y:S02]  /*8ec0*/  P2R R14, PR, RZ, 0x1 ;  /* 0x00000001ff0e7803 */ /* 0x000fe40000000000 */
[----:B------:R-:W-:Y:S02]  /*8ed0*/  ISETP.GE.AND P0, PT, R23, UR6, PT ;  /* 0x0000000617007c0c */ /* 0x000fe4000bf06270 */
[----:B------:R-:W-:-:S02]  /*8ee0*/  IADD3 R23, R0, 0x68, RZ ;  /* 0x0000006800177810 */ /* 0x000fc40007ffe0ff */
[----:B------:R-:W-:Y:S02]  /*8ef0*/  FSEL R202, R202, -INF , !P5 ;  /* 0xff800000caca7808 */ /* 0x000fe40006800000 */
[----:B------:R-:W-:Y:S02]  /*8f00*/  FMNMX R21, R199, R22, !PT ;  /* 0x00000016c7157209 */ /* 0x000fe40007800000 */
        /* <DEDUP_REMOVED lines=10> */
[----:B------:R-:W-:Y:S02]  /*8fb0*/  IADD3 R177, R0, 0x71, RZ ;  /* 0x0000007100b17810 */ /* 0x000fe40007ffe0ff */
[----:B------:R-:W-:Y:S02]  /*8fc0*/  FSEL R207, R207, -INF , !P2 ;  /* 0xff800000cfcf7808 */ /* 0x000fe40005000000 */
[----:B------:R-:W-:Y:S02]  /*8fd0*/  FMNMX R216, R206, R21, !PT ;  /* 0x00000015ced87209 */ /* 0x000fe40007800000 */
[----:B------:R-:W-:Y:S02]  /*8fe0*/  ISETP.GE.AND P3, PT, R220, UR6, PT ;  /* 0x00000006dc007c0c */ /* 0x000fe4000bf66270 */
[----:B------:R-:W-:Y:S02]  /*8ff0*/  FSEL R192, R192, -INF , !P4 ;  /* 0xff800000c0c07808 */ /* 0x000fe40006000000 */
[----:B------:R-:W-:-:S02]  /*9000*/  IADD3 R219, R0, 0x78, RZ ;  /* 0x0000007800db7810 */ /* 0x000fc40007ffe0ff */
[----:B------:R-:W-:Y:S02]  /*9010*/  FSEL R210, R210, -INF , !P3 ;  /* 0xff800000d2d27808 */ /* 0x000fe40005800000 */
[----:B------:R-:W-:Y:S02]  /*9020*/  FMNMX R21, R207, R216, !PT ;  /* 0x000000d8cf157209 */ /* 0x000fe40007800000 */
[----:B------:R-:W-:Y:S02]  /*9030*/  ISETP.GE.AND P4, PT, R177, UR6, PT ;  /* 0x00000006b1007c0c */ /* 0x000fe4000bf86270 */
[----:B------:R-:W-:Y:S02]  /*9040*/  IADD3 R218, R0, 0x79, RZ ;  /* 0x0000007900da7810 */ /* 0x000fe40007ffe0ff */
[----:B------:R-:W-:Y:S02]  /*9050*/  FSEL R211, R211, -INF , !P4 ;  /* 0xff800000d3d37808 */ /* 0x000fe40006000000 */
[----:B------:R-:W-:-:S02]  /*9060*/  FMNMX R216, R210, R21, !PT ;  /* 0x00000015d2d87209 */ /* 0x000fc40007800000 */
[----:B------:R-:W-:Y:S02]  /*9070*/  ISETP.GE.AND P5, PT, R219, UR6, PT ;  /* 0x00000006db007c0c */ /* 0x000fe4000bfa6270 */
[----:B------:R-:W-:Y:S02]  /*9080*/  FSEL R189, R189, -INF , !P6 ;  /* 0xff800000bdbd7808 */ /* 0x000fe40007000000 */
[----:B------:R-:W-:Y:S02]  /*9090*/  FSEL R214, R214, -INF , !P5 ;  /* 0xff800000d6d67808 */ /* 0x000fe40006800000 */
[----:B------:R-:W-:Y:S02]  /*90a0*/  FMNMX R21, R211, R216, !PT ;  /* 0x000000d8d3157209 */ /* 0x000fe40007800000 */
[----:B------:R-:W-:Y:S02]  /*90b0*/  ISETP.GE.AND P6, PT, R218, UR6, PT ;  /* 0x00000006da007c0c */ /* 0x000fe4000bfc6270 */
[----:B------:R-:W-:-:S02]  /*90c0*/  FMNMX R216, R214, R21, !PT ;  /* 0x00000015d6d87209 */ /* 0x000fc40007800000 */
[----:B------:R-:W-:Y:S02]  /*90d0*/  FSEL R215, R215, -INF , !P6 ;  /* 0xff800000d7d77808 */ /* 0x000fe40007000000 */
[----:B------:R-:W-:Y:S02]  /*90e0*/  P2R R23, PR, RZ, 0x2 ;  /* 0x00000002ff177803 */ /* 0x000fe40000000000 */
[----:B------:R-:W-:Y:S02]  /*90f0*/  FMNMX R216, R215, R216, !PT ;  /* 0x000000d8d7d87209 */ /* 0x000fe40007800000 */
[----:B------:R-:W-:Y:S02]  /*9100*/  ISETP.GE.AND P1, PT, R19, UR6, PT ;  /* 0x0000000613007c0c */ /* 0x000fe4000bf26270 */
[----:B------:R-:W-:Y:S01]  /*9110*/  P2R R217, PR, RZ, 0x4 ;  /* 0x00000004ffd97803 */ /* 0x000fe20000000000 */
[----:B------:R-:W1:Y:S01]  /*9120*/  SHFL.BFLY PT, R21, R216, 0x1, 0x1f ;  /* 0x0c201f00d8157f89 */ /* 0x000e6200000e0000 */
[----:B------:R-:W-:-:S02]  /*9130*/  FSEL R197, R197, -INF , !P1 ;  /* 0xff800000c5c57808 */ /* 0x000fc40004800000 */
[----:B------:R-:W-:Y:S02]  /*9140*/  ISETP.NE.AND P1, PT, R23, RZ, PT ;  /* 0x000000ff1700720c */ /* 0x000fe40003f25270 */
[----:B------:R-:W-:Y:S02]  /*9150*/  P2R R22, PR, RZ, 0x1 ;  /* 0x00000001ff167803 */ /* 0x000fe40000000000 */
[----:B------:R-:W-:Y:S02]  /*9160*/  FSEL R204, R204, -INF , !P1 ;  /* 0xff800000cccc7808 */ /* 0x000fe40004800000 */
[----:B------:R-:W-:Y:S02]  /*9170*/  ISETP.NE.AND P1, PT, R17, RZ, PT ;  /* 0x000000ff1100720c */ /* 0x000fe40003f25270 */
[----:B------:R-:W-:Y:S02]  /*9180*/  ISETP.GE.AND P0, PT, R20, UR6, PT ;  /* 0x0000000614007c0c */ /* 0x000fe4000bf06270 */
[----:B------:R-:W-:-:S02]  /*9190*/  FSEL R209, R209, -INF , !P4 ;  /* 0xff800000d1d17808 */ /* 0x000fc40006000000 */
[----:B------:R-:W-:Y:S02]  /*91a0*/  FSEL R200, R200, -INF , !P0 ;  /* 0xff800000c8c87808 */ /* 0x000fe40004000000 */
[----:B------:R-:W-:Y:S02]  /*91b0*/  ISETP.NE.AND P0, PT, R22, RZ, PT ;  /* 0x000000ff1600720c */ /* 0x000fe40003f05270 */
[----:B------:R-:W-:Y:S02]  /*91c0*/  FSEL R212, R212, -INF , !P5 ;  /* 0xff800000d4d47808 */ /* 0x000fe40006800000 */
[----:B------:R-:W-:Y:S02]  /*91d0*/  FSEL R201, R201, -INF , !P0 ;  /* 0xff800000c9c97808 */ /* 0x000fe40004000000 */
[----:B------:R-:W-:Y:S02]  /*91e0*/  ISETP.NE.AND P0, PT, R14, RZ, PT ;  /* 0x000000ff0e00720c */ /* 0x000fe40003f05270 */
[----:B-1----:R-:W-:-:S02]  /*91f0*/  FMNMX R21, R216, R21, !PT ;  /* 0x00000015d8157209 */ /* 0x002fc40007800000 */
[----:B------:R-:W-:Y:S02]  /*9200*/  FSEL R208, R208, -INF , !P3 ;  /* 0xff800000d0d07808 */ /* 0x000fe40005800000 */
[----:B------:R-:W-:Y:S01]  /*9210*/  FMNMX R14, R152, R15, !PT ;  /* 0x0000000f980e7209 */ /* 0x000fe20007800000 */
[----:B------:R-:W1:Y:S01]  /*9220*/  SHFL.BFLY PT, R218, R21, 0x2, 0x1f ;  /* 0x0c401f0015da7f89 */ /* 0x000e6200000e0000 */
[----:B------:R-:W-:Y:S02]  /*9230*/  FSEL R219, R213, -INF , !P6 ;  /* 0xff800000d5db7808 */ /* 0x000fe40007000000 */
[----:B-1----:R-:W-:Y:S02]  /*9240*/  FMNMX R177, R21, R218, !PT ;  /* 0x000000da15b17209 */ /* 0x002fe40007800000 */
[----:B------:R-:W-:Y:S02]  /*9250*/  FMNMX R21, R153, R14, !PT ;  /* 0x0000000e99157209 */ /* 0x000fe40007800000 */
[----:B------:R-:W-:-:S02]  /*9260*/  FSETP.NEU.AND P2, PT, R177, -INF , PT ;  /* 0xff800000b100780b */ /* 0x000fc40003f4d000 */
[----:B------:R-:W-:Y:S02]  /*9270*/  FMNMX R14, R156, R21, !PT ;  /* 0x000000159c0e7209 */ /* 0x000fe40007800000 */
[----:B------:R-:W-:Y:S02]  /*9280*/  FSEL R19, R177, RZ, P2 ;  /* 0x000000ffb1137208 */ /* 0x000fe40001000000 */
[----:B------:R-:W-:Y:S02]  /*9290*/  ISETP.NE.AND P2, PT, R217, RZ, PT ;  /* 0x000000ffd900720c */ /* 0x000fe40003f45270 */
[----:B------:R-:W-:Y:S01]  /*92a0*/  FMNMX R21, R157, R14, !PT ;  /* 0x0000000e9d157209 */ /* 0x000fe20007800000 */
[----:B------:R-:W-:Y:S01]  /*92b0*/  FMUL R17, R19, UR4 ;  /* 0x0000000413117c20 */ /* 0x000fe20008400000 */
[----:B------:R-:W-:Y:S01]  /*92c0*/  FSEL R205, R205, -INF , !P2 ;  /* 0xff800000cdcd7808 */ /* 0x000fe20005000000 */
[----:B------:R-:W-:Y:S01]  /*92d0*/  FADD R19, -R19, R16 ;  /* 0x0000001013137221 */ /* 0x000fe20000000100 */
[----:B------:R-:W-:Y:S01]  /*92e0*/  FMNMX R14, R160, R21, !PT ;  /* 0x00000015a00e7209 */ /* 0x000fe20007800000 */
        /* <DEDUP_REMOVED lines=19> */
[--C-:B------:R-:W-:Y:S01]  /*9420*/  FFMA R179, R179, UR4, -R17.reuse ;  /* 0x00000004b3b37c23 */ /* 0x100fe20008000811 */
[----:B------:R-:W-:Y:S01]  /*9430*/  @!P4 FMUL R158, R158, 0.5 ;  /* 0x3f0000009e9ec820 */ /* 0x000fe20000400000 */
[----:B------:R-:W-:Y:S01]  /*9440*/  FMNMX R21, R165, R14, !PT ;  /* 0x0000000ea5157209 */ /* 0x000fe20007800000 */
[----:B------:R-:W-:Y:S01]  /*9450*/  @!P5 FMUL R159, R159, 0.5 ;  /* 0x3f0000009f9fd820 */ /* 0x000fe20000400000 */
[--C-:B------:R-:W-:Y:S01]  /*9460*/  FFMA R183, R183, UR4, -R17.reuse ;  /* 0x00000004b7b77c23 */ /* 0x100fe20008000811 */
[----:B------:R-:W1:Y:S01]  /*9470*/  MUFU.EX2 R20, R20 ;  /* 0x0000001400147308 */ /* 0x000e620000000800 */
[----:B------:R-:W-:Y:S01]  /*9480*/  @!P3 FMUL R154, R154, 0.5 ;  /* 0x3f0000009a9ab820 */ /* 0x000fe20000400000 */
[----:B------:R-:W-:Y:S01]  /*9490*/  FMNMX R14, R168, R21, !PT ;  /* 0x00000015a80e7209 */ /* 0x000fe20007800000 */
[--C-:B------:R-:W-:Y:S01]  /*94a0*/  FFMA R170, R186, UR4, -R17.reuse ;  /* 0x00000004baaa7c23 */ /* 0x100fe20008000811 */
[----:B------:R-:W-:Y:S01]  /*94b0*/  @!P6 FMUL R162, R162, 0.5 ;  /* 0x3f000000a2a2e820 */ /* 0x000fe20000400000 */
[--C-:B------:R-:W-:Y:S01]  /*94c0*/  FFMA R187, R187, UR4, -R17.reuse ;  /* 0x00000004bbbb7c23 */ /* 0x100fe20008000811 */
[----:B------:R-:W-:Y:S01]  /*94d0*/  FMNMX R23, R169, R14, !PT ;  /* 0x0000000ea9177209 */ /* 0x000fe20007800000 */
[--C-:B------:R-:W-:Y:S01]  /*94e0*/  FFMA R174, R190, UR4, -R17.reuse ;  /* 0x00000004beae7c23 */ /* 0x100fe20008000811 */
[----:B------:R2:W3:Y:S01]  /*94f0*/  MUFU.EX2 R213, R158 ;  /* 0x0000009e00d57308 */ /* 0x0004e20000000800 */
[--C-:B------:R-:W-:Y:S01]  /*9500*/  FFMA R216, R191, UR4, -R17.reuse ;  /* 0x00000004bfd87c23 */ /* 0x100fe20008000811 */
[----:B------:R-:W-:Y:S01]  /*9510*/  FMNMX R14, R172, R23, !PT ;  /* 0x00000017ac0e7209 */ /* 0x000fe20007800000 */
[--C-:B------:R-:W-:Y:S01]  /*9520*/  FFMA R191, R194, UR4, -R17.reuse ;  /* 0x00000004c2bf7c23 */ /* 0x100fe20008000811 */
[--C-:B------:R-:W-:Y:S01]  /*9530*/  FFMA R194, R198, UR4, -R17.reuse ;  /* 0x00000004c6c27c23 */ /* 0x100fe20008000811 */
[--C-:B------:R-:W-:Y:S01]  /*9540*/  FFMA R198, R203, UR4, -R17.reuse ;  /* 0x00000004cbc67c23 */ /* 0x100fe20008000811 */
[----:B------:R-:W-:Y:S01]  /*9550*/  FMNMX R23, R173, R14, !PT ;  /* 0x0000000ead177209 */ /* 0x000fe20007800000 */
[--C-:B------:R-:W-:Y:S01]  /*9560*/  FFMA R203, R211, UR4, -R17.reuse ;  /* 0x00000004d3cb7c23 */ /* 0x100fe20008000811 */
[----:B------:R-:W4:Y:S01]  /*9570*/  MUFU.EX2 R217, R159 ;  /* 0x0000009f00d97308 */ /* 0x000f220000000800 */
[----:B-1----:R-:W-:Y:S01]  /*9580*/  @!P2 FMUL R20, R20, R20 ;  /* 0x000000141414a220 */ /* 0x002fe20000400000 */
[----:B------:R-:W-:Y:S01]  /*9590*/  FSETP.GEU.AND P2, PT, R163, -126, PT ;  /* 0xc2fc0000a300780b */ /* 0x000fe20003f4e000 */
[--C-:B--2---:R-:W-:Y:S01]  /*95a0*/  FFMA R158, R167, UR4, -R17.reuse ;  /* 0x00000004a79e7c23 */ /* 0x104fe20008000811 */
[----:B------:R-:W-:Y:S01]  /*95b0*/  FMNMX R23, R176, R23, !PT ;  /* 0x00000017b0177209 */ /* 0x000fe20007800000 */
[----:B------:R-:W-:-:S03]  /*95c0*/  FFMA R167, R175, UR4, -R17 ;  /* 0x00000004afa77c23 */ /* 0x000fc60008000811 */
[----:B------:R-:W1:Y:S01]  /*95d0*/  MUFU.EX2 R154, R154 ;  /* 0x0000009a009a7308 */ /* 0x000e620000000800 */
[----:B---3--:R-:W-:Y:S01]  /*95e0*/  @!P4 FMUL R213, R213, R213 ;  /* 0x000000d5d5d5c220 */ /* 0x008fe20000400000 */
[----:B------:R-:W-:Y:S02]  /*95f0*/  FSETP.GEU.AND P4, PT, R158, -126, PT ;  /* 0xc2fc00009e00780b */ /* 0x000fe40003f8e000 */
[----:B------:R-:W-:-:S03]  /*9600*/  FMNMX R23, R18, R23, !PT ;  /* 0x0000001712177209 */ /* 0x000fc60007800000 */
[----:B------:R-:W-:Y:S01]  /*9610*/  @!P2 FMUL R163, R163, 0.5 ;  /* 0x3f000000a3a3a820 */ /* 0x000fe20000400000 */
[----:B------:R2:W3:Y:S01]  /*9620*/  MUFU.EX2 R218, R162 ;  /* 0x000000a200da7308 */ /* 0x0004e20000000800 */
[----:B----4-:R-:W-:Y:S01]  /*9630*/  @!P5 FMUL R217, R217, R217 ;  /* 0x000000d9d9d9d220 */ /* 0x010fe20000400000 */
[----:B------:R-:W-:Y:S02]  /*9640*/  FSETP.GEU.AND P5, PT, R22, -126, PT ;  /* 0xc2fc00001600780b */ /* 0x000fe40003fae000 */
[----:B------:R-:W-:-:S03]  /*9650*/  FMNMX R14, R180, R23, !PT ;  /* 0x00000017b40e7209 */ /* 0x000fc60007800000 */
[----:B------:R-:W-:Y:S01]  /*9660*/  @!P4 FMUL R158, R158, 0.5 ;  /* 0x3f0000009e9ec820 */ /* 0x000fe20000400000 */
[----:B------:R-:W4:Y:S01]  /*9670*/  MUFU.EX2 R220, R163 ;  /* 0x000000a300dc7308 */ /* 0x000f220000000800 */
[----:B-1----:R-:W-:Y:S01]  /*9680*/  @!P3 FMUL R154, R154, R154 ;  /* 0x0000009a9a9ab220 */ /* 0x002fe20000400000 */
[----:B------:R-:W-:Y:S01]  /*9690*/  FSETP.GEU.AND P3, PT, R166, -126, PT ;  /* 0xc2fc0000a600780b */ /* 0x000fe20003f6e000 */
[----:B--2---:R-:W-:Y:S01]  /*96a0*/  FFMA R162, R182, UR4, -R17 ;  /* 0x00000004b6a27c23 */ /* 0x004fe20008000811 */
[----:B------:R-:W-:-:S03]  /*96b0*/  FMNMX R23, R181, R14, !PT ;  /* 0x0000000eb5177209 */ /* 0x000fc60007800000 */
[----:B------:R-:W-:Y:S01]  /*96c0*/  @!P5 FMUL R22, R22, 0.5 ;  /* 0x3f0000001616d820 */ /* 0x000fe20000400000 */
[----:B------:R-:W1:Y:S01]  /*96d0*/  MUFU.EX2 R158, R158 ;  /* 0x0000009e009e7308 */ /* 0x000e620000000800 */
[----:B---3--:R-:W-:Y:S01]  /*96e0*/  @!P6 FMUL R218, R218, R218 ;  /* 0x000000dadadae220 */ /* 0x008fe20000400000 */
[----:B------:R-:W-:Y:S02]  /*96f0*/  FSETP.GEU.AND P6, PT, R171, -126, PT ;  /* 0xc2fc0000ab00780b */ /* 0x000fe40003fce000 */
[----:B------:R-:W-:-:S03]  /*9700*/  FMNMX R14, R184, R23, !PT ;  /* 0x00000017b80e7209 */ /* 0x000fc60007800000 */
[----:B------:R-:W-:Y:S01]  /*9710*/  @!P3 FMUL R166, R166, 0.5 ;  /* 0x3f000000a6a6b820 */ /* 0x000fe20000400000 */
[----:B------:R-:W2:Y:S01]  /*9720*/  MUFU.EX2 R22, R22 ;  /* 0x0000001600167308 */ /* 0x000ea20000000800 */
[----:B----4-:R-:W-:Y:S01]  /*9730*/  @!P2 FMUL R220, R220, R220 ;  /* 0x000000dcdcdca220 */ /* 0x010fe20000400000 */
        /* <DEDUP_REMOVED lines=19> */
[----:B------:R3:W4:Y:S01]  /*9870*/  MUFU.EX2 R23, R178 ;  /* 0x000000b200177308 */ /* 0x0007220000000800 */
[----:B-1----:R-:W-:Y:S01]  /*9880*/  @!P6 FMUL R166, R166, R166 ;  /* 0x000000a6a6a6e220 */ /* 0x002fe20000400000 */
[----:B------:R-:W-:Y:S02]  /*9890*/  FSETP.GEU.AND P6, PT, R162, -126, PT ;  /* 0xc2fc0000a200780b */ /* 0x000fe40003fce000 */
[----:B------:R-:W-:Y:S02]  /*98a0*/  FMNMX R14, R196, R159, !PT ;  /* 0x0000009fc40e7209 */ /* 0x000fe40007800000 */
[----:B------:R-:W-:Y:S01]  /*98b0*/  @!P3 FMUL R167, R167, 0.5 ;  /* 0x3f000000a7a7b820 */ /* 0x000fe20000400000 */
[----:B--2---:R-:W-:Y:S01]  /*98c0*/  @!P2 FMUL R155, R155, R155 ;  /* 0x0000009b9b9ba220 */ /* 0x004fe20000400000 */
[----:B------:R-:W-:Y:S01]  /*98d0*/  FSETP.GEU.AND P2, PT, R183, -126, PT ;  /* 0xc2fc0000b700780b */ /* 0x000fe20003f4e000 */
[----:B------:R1:W2:Y:S01]  /*98e0*/  MUFU.EX2 R182, R179 ;  /* 0x000000b300b67308 */ /* 0x0002a20000000800 */
[----:B------:R-:W-:Y:S01]  /*98f0*/  FMNMX R159, R197, R14, !PT ;  /* 0x0000000ec59f7209 */ /* 0x000fe20007800000 */
[----:B---3--:R-:W-:-:S03]  /*9900*/  FFMA R178, R202, UR4, -R17 ;  /* 0x00000004cab27c23 */ /* 0x008fc60008000811 */
[----:B------:R-:W-:Y:S01]  /*9910*/  FMNMX R14, R200, R159, !PT ;  /* 0x0000009fc80e7209 */ /* 0x000fe20007800000 */
[----:B------:R-:W-:Y:S01]  /*9920*/  @!P6 FMUL R162, R162, 0.5 ;  /* 0x3f000000a2a2e820 */ /* 0x000fe20000400000 */
[----:B----4-:R-:W-:Y:S01]  /*9930*/  @!P4 FMUL R23, R23, R23 ;  /* 0x000000171717c220 */ /* 0x010fe20000400000 */
[----:B------:R-:W3:Y:S01]  /*9940*/  MUFU.EX2 R167, R167 ;  /* 0x000000a700a77308 */ /* 0x000ee20000000800 */
[----:B------:R-:W-:Y:S01]  /*9950*/  FMNMX R163, R201, R14, !PT ;  /* 0x0000000ec9a37209 */ /* 0x000fe20007800000 */
[----:B-1----:R-:W-:Y:S01]  /*9960*/  FFMA R179, R210, UR4, -R17 ;  /* 0x00000004d2b37c23 */ /* 0x002fe20008000811 */
[----:B------:R-:W-:Y:S01]  /*9970*/  FSETP.GEU.AND P4, PT, R187, -126, PT ;  /* 0xc2fc0000bb00780b */ /* 0x000fe20003f8e000 */
[----:B------:R-:W-:Y:S01]  /*9980*/  @!P2 FMUL R183, R183, 0.5 ;  /* 0x3f000000b7b7a820 */ /* 0x000fe20000400000 */
[----:B------:R-:W-:-:S03]  /*9990*/  FMNMX R14, R204, R163, !PT ;  /* 0x000000a3cc0e7209 */ /* 0x000fc60007800000 */
[----:B------:R1:W4:Y:S01]  /*99a0*/  MUFU.EX2 R186, R183 ;  /* 0x000000b700ba7308 */ /* 0x0003220000000800 */
[----:B--2---:R-:W-:Y:S01]  /*99b0*/  @!P5 FMUL R182, R182, R182 ;  /* 0x000000b6b6b6d220 */ /* 0x004fe20000400000 */
[----:B------:R-:W-:Y:S02]  /*99c0*/  FSETP.GEU.AND P5, PT, R174, -126, PT ;  /* 0xc2fc0000ae00780b */ /* 0x000fe40003fae000 */
[----:B------:R-:W-:-:S04]  /*99d0*/  FMNMX R163, R205, R14, !PT ;  /* 0x0000000ecda37209 */ /* 0x000fc80007800000 */
[----:B------:R-:W2:Y:S01]  /*99e0*/  MUFU.EX2 R159, R162 ;  /* 0x000000a2009f7308 */ /* 0x000ea20000000800 */
[----:B---3--:R-:W-:Y:S01]  /*99f0*/  @!P3 FMUL R167, R167, R167 ;  /* 0x000000a7a7a7b220 */ /* 0x008fe20000400000 */
[----:B------:R-:W-:Y:S01]  /*9a00*/  FSETP.GEU.AND P3, PT, R170, -126, PT ;  /* 0xc2fc0000aa00780b */ /* 0x000fe20003f6e000 */
[----:B------:R-:W-:Y:S01]  /*9a10*/  @!P4 FMUL R187, R187, 0.5 ;  /* 0x3f000000bbbbc820 */ /* 0x000fe20000400000 */
[----:B------:R-:W-:Y:S01]  /*9a20*/  FMNMX R14, R208, R163, !PT ;  /* 0x000000a3d00e7209 */ /* 0x000fe20007800000 */
[----:B-1----:R-:W-:Y:S02]  /*9a30*/  FFMA R183, R206, UR4, -R17 ;  /* 0x00000004ceb77c23 */ /* 0x002fe40008000811 */
[----:B------:R-:W-:Y:S01]  /*9a40*/  @!P5 FMUL R174, R174, 0.5 ;  /* 0x3f000000aeaed820 */ /* 0x000fe20000400000 */
[----:B------:R-:W-:Y:S01]  /*9a50*/  FMNMX R163, R209, R14, !PT ;  /* 0x0000000ed1a37209 */ /* 0x000fe20007800000 */
[----:B----4-:R-:W-:Y:S01]  /*9a60*/  @!P2 FMUL R186, R186, R186 ;  /* 0x000000bababaa220 */ /* 0x010fe20000400000 */
[----:B------:R-:W-:Y:S01]  /*9a70*/  FSETP.GEU.AND P2, PT, R191, -126, PT ;  /* 0xc2fc0000bf00780b */ /* 0x000fe20003f4e000 */
[----:B------:R1:W3:Y:S01]  /*9a80*/  MUFU.EX2 R190, R187 ;  /* 0x000000bb00be7308 */ /* 0x0002e20000000800 */
[----:B------:R-:W-:-:S03]  /*9a90*/  FMNMX R14, R212, R163, !PT ;  /* 0x000000a3d40e7209 */ /* 0x000fc60007800000 */
[----:B------:R-:W-:Y:S01]  /*9aa0*/  @!P3 FMUL R170, R170, 0.5 ;  /* 0x3f000000aaaab820 */ /* 0x000fe20000400000 */
[----:B------:R-:W-:Y:S01]  /*9ab0*/  FMNMX R14, R219, R14, !PT ;  /* 0x0000000edb0e7209 */ /* 0x000fe20007800000 */
[----:B--2---:R-:W-:Y:S01]  /*9ac0*/  @!P6 FMUL R159, R159, R159 ;  /* 0x0000009f9f9fe220 */ /* 0x004fe20000400000 */
[----:B------:R-:W-:Y:S01]  /*9ad0*/  FSETP.GEU.AND P6, PT, R216, -126, PT ;  /* 0xc2fc0000d800780b */ /* 0x000fe20003fce000 */
[----:B------:R-:W2:Y:S01]  /*9ae0*/  MUFU.EX2 R163, R174 ;  /* 0x000000ae00a37308 */ /* 0x000ea20000000800 */
[----:B-1----:R-:W-:Y:S01]  /*9af0*/  FFMA R187, R214, UR4, -R17 ;  /* 0x00000004d6bb7c23 */ /* 0x002fe20008000811 */
[----:B------:R-:W1:Y:S02]  /*9b00*/  SHFL.BFLY PT, R171, R14, 0x1, 0x1f ;  /* 0x0c201f000eab7f89 */ /* 0x000e6400000e0000 */
[----:B------:R-:W-:-:S04]  /*9b10*/  @!P2 FMUL R191, R191, 0.5 ;  /* 0x3f000000bfbfa820 */ /* 0x000fc80000400000 */
[----:B------:R4:W5:Y:S01]  /*9b20*/  MUFU.EX2 R162, R170 ;  /* 0x000000aa00a27308 */ /* 0x0009620000000800 */
[----:B---3--:R-:W-:Y:S01]  /*9b30*/  @!P4 FMUL R190, R190, R190 ;  /* 0x000000bebebec220 */ /* 0x008fe20000400000 */
[----:B------:R-:W-:Y:S02]  /*9b40*/  FSETP.GEU.AND P4, PT, R194, -126, PT ;  /* 0xc2fc0000c200780b */ /* 0x000fe40003f8e000 */
[----:B------:R-:W-:Y:S01]  /*9b50*/  @!P6 FMUL R216, R216, 0.5 ;  /* 0x3f000000d8d8e820 */ /* 0x000fe20000400000 */
[----:B------:R-:W-:-:S03]  /*9b60*/  FADD R230, R154, R190 ;  /* 0x000000be9ae67221 */ /* 0x000fc60000000000 */
[----:B------:R-:W3:Y:S01]  /*9b70*/  MUFU.EX2 R191, R191 ;  /* 0x000000bf00bf7308 */ /* 0x000ee20000000800 */
[--C-:B----4-:R-:W-:Y:S01]  /*9b80*/  FFMA R170, R195, UR4, -R17.reuse ;  /* 0x00000004c3aa7c23 */ /* 0x110fe20008000811 */
[--C-:B------:R-:W-:Y:S01]  /*9b90*/  FFMA R195, R199, UR4, -R17.reuse ;  /* 0x00000004c7c37c23 */ /* 0x100fe20008000811 */
[----:B--2---:R-:W-:Y:S01]  /*9ba0*/  @!P5 FMUL R163, R163, R163 ;  /* 0x000000a3a3a3d220 */ /* 0x004fe20000400000 */
[--C-:B------:R-:W-:Y:S01]  /*9bb0*/  FFMA R199, R207, UR4, -R17.reuse ;  /* 0x00000004cfc77c23 */ /* 0x100fe20008000811 */
[----:B------:R-:W-:Y:S02]  /*9bc0*/  FFMA R17, R215, UR4, -R17 ;  /* 0x00000004d7117c23 */ /* 0x000fe40008000811 */
[----:B------:R-:W-:Y:S01]  /*9bd0*/  FSETP.GEU.AND P5, PT, R195, -126, PT ;  /* 0xc2fc0000c300780b */ /* 0x000fe20003fae000 */
[----:B------:R-:W2:Y:S01]  /*9be0*/  MUFU.EX2 R216, R216 ;  /* 0x000000d800d87308 */ /* 0x000ea20000000800 */
[----:B-----5:R-:W-:Y:S01]  /*9bf0*/  @!P3 FMUL R162, R162, R162 ;  /* 0x000000a2a2a2b220 */ /* 0x020fe20000400000 */
[----:B------:R-:W-:Y:S01]  /*9c00*/  FSETP.GEU.AND P3, PT, R170, -126, PT ;  /* 0xc2fc0000aa00780b */ /* 0x000fe20003f6e000 */
[----:B------:R-:W-:Y:S01]  /*9c10*/  @!P4 FMUL R194, R194, 0.5 ;  /* 0x3f000000c2c2c820 */ /* 0x000fe20000400000 */
[----:B-1----:R-:W-:Y:S01]  /*9c20*/  FMNMX R14, R14, R171, !PT ;  /* 0x000000ab0e0e7209 */ /* 0x002fe20007800000 */
[----:B------:R-:W-:Y:S01]  /*9c30*/  FADD R231, R20, R162 ;  /* 0x000000a214e77221 */ /* 0x000fe20000000000 */
[----:B------:R-:W-:Y:S01]  /*9c40*/  FADD R229, R213, R163 ;  /* 0x000000a3d5e57221 */ /* 0x000fe20000000000 */
[----:B---3--:R-:W-:Y:S01]  /*9c50*/  @!P2 FMUL R191, R191, R191 ;  /* 0x000000bfbfbfa220 */ /* 0x008fe20000400000 */
[----:B------:R-:W-:Y:S01]  /*9c60*/  FSETP.GEU.AND P2, PT, R198, -126, PT ;  /* 0xc2fc0000c600780b */ /* 0x000fe20003f4e000 */
[----:B------:R-:W1:Y:S03]  /*9c70*/  MUFU.EX2 R194, R194 ;  /* 0x000000c200c27308 */ /* 0x000e660000000800 */
[----:B------:R-:W-:Y:S01]  /*9c80*/  @!P5 FMUL R195, R195, 0.5 ;  /* 0x3f000000c3c3d820 */ /* 0x000fe20000400000 */
[----:B------:R-:W3:Y:S02]  /*9c90*/  SHFL.BFLY PT, R171, R14, 0x2, 0x1f ;  /* 0x0c401f000eab7f89 */ /* 0x000ee400000e0000 */
[----:B------:R-:W-:Y:S01]  /*9ca0*/  @!P3 FMUL R170, R170, 0.5 ;  /* 0x3f000000aaaab820 */ /* 0x000fe20000400000 */
[----:B--2---:R-:W-:Y:S01]  /*9cb0*/  @!P6 FMUL R216, R216, R216 ;  /* 0x000000d8d8d8e220 */ /* 0x004fe20000400000 */
[----:B------:R-:W-:Y:S01]  /*9cc0*/  FSETP.GEU.AND P6, PT, R178, -126, PT ;  /* 0xc2fc0000b200780b */ /* 0x000fe20003fce000 */
[----:B------:R-:W2:Y:S03]  /*9cd0*/  MUFU.EX2 R195, R195 ;  /* 0x000000c300c37308 */ /* 0x000ea60000000800 */
[----:B------:R-:W-:Y:S01]  /*9ce0*/  F2FP.F16.F32.PACK_AB R163, R216, R163 ;  /* 0x000000a3d8a3723e */ /* 0x000fe200000000ff */
[----:B------:R-:W-:-:S04]  /*9cf0*/  @!P2 FMUL R198, R198, 0.5 ;  /* 0x3f000000c6c6a820 */ /* 0x000fc80000400000 */
[----:B------:R-:W4:Y:S01]  /*9d00*/  MUFU.EX2 R202, R170 ;  /* 0x000000aa00ca7308 */ /* 0x000f220000000800 */
[----:B-1----:R-:W-:Y:S01]  /*9d10*/  @!P4 FMUL R194, R194, R194 ;  /* 0x000000c2c2c2c220 */ /* 0x002fe20000400000 */
[----:B------:R-:W-:Y:S02]  /*9d20*/  FSETP.GEU.AND P4, PT, R199, -126, PT ;  /* 0xc2fc0000c700780b */ /* 0x000fe40003f8e000 */
[----:B------:R-:W-:-:S04]  /*9d30*/  @!P6 FMUL R178, R178, 0.5 ;  /* 0x3f000000b2b2e820 */ /* 0x000fc80000400000 */
[----:B------:R-:W1:Y:S01]  /*9d40*/  MUFU.EX2 R198, R198 ;  /* 0x000000c600c67308 */ /* 0x000e620000000800 */
[----:B--2---:R-:W-:Y:S01]  /*9d50*/  @!P5 FMUL R195, R195, R195 ;  /* 0x000000c3c3c3d220 */ /* 0x004fe20000400000 */
[----:B------:R-:W-:Y:S02]  /*9d60*/  FSETP.GEU.AND P5, PT, R179, -126, PT ;  /* 0xc2fc0000b300780b */ /* 0x000fe40003fae000 */
[----:B---3--:R-:W-:-:S03]  /*9d70*/  FMNMX R14, R14, R171, !PT ;  /* 0x000000ab0e0e7209 */ /* 0x008fc60007800000 */
        /* <DEDUP_REMOVED lines=10> */
[----:B------:R-:W-:Y:S01]  /*9e20*/  FSETP.GEU.AND P2, PT, R187, -126, PT ;  /* 0xc2fc0000bb00780b */ /* 0x000fe20003f4e000 */
[----:B------:R-:W1:Y:S01]  /*9e30*/  MUFU.EX2 R179, R179 ;  /* 0x000000b300b37308 */ /* 0x000e620000000800 */
[----:B--2---:R-:W-:Y:S01]  /*9e40*/  @!P6 FMUL R178, R178, R178 ;  /* 0x000000b2b2b2e220 */ /* 0x004fe20000400000 */
[----:B------:R-:W-:Y:S01]  /*9e50*/  FSETP.GEU.AND P6, PT, R203, -126, PT ;  /* 0xc2fc0000cb00780b */ /* 0x000fe20003fce000 */
[----:B------:R-:W-:-:S04]  /*9e60*/  FMUL R171, R170, UR4 ;  /* 0x00000004aaab7c20 */ /* 0x000fc80008400000 */
[--C-:B------:R-:W-:Y:S01]  /*9e70*/  FFMA R152, R152, UR4, -R171.reuse ;  /* 0x0000000498987c23 */ /* 0x100fe200080008ab */
[----:B------:R-:W2:Y:S01]  /*9e80*/  MUFU.EX2 R183, R183 ;  /* 0x000000b700b77308 */ /* 0x000ea20000000800 */
[--C-:B------:R-:W-:Y:S01]  /*9e90*/  FFMA R153, R153, UR4, -R171.reuse ;  /* 0x0000000499997c23 */ /* 0x100fe200080008ab */
[----:B---3--:R-:W-:Y:S01]  /*9ea0*/  @!P4 FMUL R199, R199, R199 ;  /* 0x000000c7c7c7c220 */ /* 0x008fe20000400000 */
[--C-:B------:R-:W-:Y:S01]  /*9eb0*/  FFMA R157, R157, UR4, -R171.reuse ;  /* 0x000000049d9d7c23 */ /* 0x100fe200080008ab */
[----:B------:R-:W-:Y:S01]  /*9ec0*/  @!P2 FMUL R187, R187, 0.5 ;  /* 0x3f000000bbbba820 */ /* 0x000fe20000400000 */
[----:B------:R-:W-:Y:S01]  /*9ed0*/  FSETP.GEU.AND P4, PT, R152, -126, PT ;  /* 0xc2fc00009800780b */ /* 0x000fe20003f8e000 */
[--C-:B------:R-:W-:Y:S01]  /*9ee0*/  FFMA R156, R156, UR4, -R171.reuse ;  /* 0x000000049c9c7c23 */ /* 0x100fe200080008ab */
[----:B------:R-:W-:Y:S01]  /*9ef0*/  @!P6 FMUL R203, R203, 0.5 ;  /* 0x3f000000cbcbe820 */ /* 0x000fe20000400000 */
[--C-:B------:R-:W-:Y:S01]  /*9f00*/  FFMA R161, R161, UR4, -R171.reuse ;  /* 0x00000004a1a17c23 */ /* 0x100fe200080008ab */
[----:B-1----:R-:W-:Y:S01]  /*9f10*/  @!P5 FMUL R179, R179, R179 ;  /* 0x000000b3b3b3d220 */ /* 0x002fe20000400000 */
[----:B------:R-:W1:Y:S01]  /*9f20*/  MUFU.EX2 R187, R187 ;  /* 0x000000bb00bb7308 */ /* 0x000e620000000800 */
[----:B------:R-:W-:Y:S01]  /*9f30*/  FSETP.GEU.AND P5, PT, R153, -126, PT ;  /* 0xc2fc00009900780b */ /* 0x000fe20003fae000 */
[--C-:B------:R-:W-:Y:S01]  /*9f40*/  FFMA R174, R164, UR4, -R171.reuse ;  /* 0x00000004a4ae7c23 */ /* 0x100fe200080008ab */
[--C-:B------:R-:W-:Y:S01]  /*9f50*/  FFMA R160, R160, UR4, -R171.reuse ;  /* 0x00000004a0a07c23 */ /* 0x100fe200080008ab */
[--C-:B------:R-:W-:Y:S01]  /*9f60*/  FFMA R164, R168, UR4, -R171.reuse ;  /* 0x00000004a8a47c23 */ /* 0x100fe200080008ab */
[--C-:B------:R-:W-:Y:S01]  /*9f70*/  FFMA R165, R165, UR4, -R171.reuse ;  /* 0x00000004a5a57c23 */ /* 0x100fe200080008ab */
[--C-:B------:R-:W-:Y:S01]  /*9f80*/  FFMA R172, R172, UR4, -R171.reuse ;  /* 0x00000004acac7c23 */ /* 0x100fe200080008ab */
[----:B--2---:R-:W-:Y:S01]  /*9f90*/  @!P3 FMUL R183, R183, R183 ;  /* 0x000000b7b7b7b220 */ /* 0x004fe20000400000 */
[----:B------:R-:W-:Y:S01]  /*9fa0*/  FSETP.GEU.AND P3, PT, R17, -126, PT ;  /* 0xc2fc00001100780b */ /* 0x000fe20003f6e000 */
[----:B------:R-:W2:Y:S01]  /*9fb0*/  MUFU.EX2 R203, R203 ;  /* 0x000000cb00cb7308 */ /* 0x000ea20000000800 */
[----:B------:R-:W-:Y:S01]  /*9fc0*/  @!P4 FMUL R152, R152, 0.5 ;  /* 0x3f0000009898c820 */ /* 0x000fe20000400000 */
[--C-:B------:R-:W-:Y:S01]  /*9fd0*/  FFMA R173, R173, UR4, -R171.reuse ;  /* 0x00000004adad7c23 */ /* 0x100fe200080008ab */
[--C-:B------:R-:W-:Y:S01]  /*9fe0*/  FFMA R169, R169, UR4, -R171.reuse ;  /* 0x00000004a9a97c23 */ /* 0x100fe200080008ab */
[--C-:B------:R-:W-:Y:S01]  /*9ff0*/  FFMA R210, R18, UR4, -R171.reuse ;  /* 0x0000000412d27c23 */ /* 0x100fe200080008ab */
[----:B------:R-:W-:Y:S01]  /*a000*/  @!P5 FMUL R153, R153, 0.5 ;  /* 0x3f0000009999d820 */ /* 0x000fe20000400000 */
[--C-:B------:R-:W-:Y:S01]  /*a010*/  FFMA R168, R176, UR4, -R171.reuse ;  /* 0x00000004b0a87c23 */ /* 0x100fe200080008ab */
[--C-:B------:R-:W-:Y:S01]  /*a020*/  FFMA R211, R181, UR4, -R171.reuse ;  /* 0x00000004b5d37c23 */ /* 0x100fe200080008ab */
[----:B-1----:R-:W-:Y:S01]  /*a030*/  @!P2 FMUL R187, R187, R187 ;  /* 0x000000bbbbbba220 */ /* 0x002fe20000400000 */
[----:B------:R-:W-:Y:S01]  /*a040*/  FSETP.GEU.AND P2, PT, R157, -126, PT ;  /* 0xc2fc00009d00780b */ /* 0x000fe20003f4e000 */
[----:B------:R-:W1:Y:S01]  /*a050*/  MUFU.EX2 R152, R152 ;  /* 0x0000009800987308 */ /* 0x000e620000000800 */
[--C-:B------:R-:W-:Y:S01]  /*a060*/  FFMA R181, R184, UR4, -R171.reuse ;  /* 0x00000004b8b57c23 */ /* 0x100fe200080008ab */
[----:B------:R-:W-:Y:S01]  /*a070*/  @!P3 FMUL R17, R17, 0.5 ;  /* 0x3f0000001111b820 */ /* 0x000fe20000400000 */
[--C-:B------:R-:W-:Y:S01]  /*a080*/  FFMA R176, R180, UR4, -R171.reuse ;  /* 0x00000004b4b07c23 */ /* 0x100fe200080008ab */
[--C-:B------:R-:W-:Y:S01]  /*a090*/  FFMA R184, R188, UR4, -R171.reuse ;  /* 0x00000004bcb87c23 */ /* 0x100fe200080008ab */
[--C-:B------:R-:W-:Y:S01]  /*a0a0*/  FFMA R185, R185, UR4, -R171.reuse ;  /* 0x00000004b9b97c23 */ /* 0x100fe200080008ab */
[--C-:B------:R-:W-:Y:S01]  /*a0b0*/  FFMA R193, R193, UR4, -R171.reuse ;  /* 0x00000004c1c17c23 */ /* 0x100fe200080008ab */
[----:B--2---:R-:W-:Y:S01]  /*a0c0*/  @!P6 FMUL R203, R203, R203 ;  /* 0x000000cbcbcbe220 */ /* 0x004fe20000400000 */
[----:B------:R-:W2:Y:S01]  /*a0d0*/  MUFU.EX2 R153, R153 ;  /* 0x0000009900997308 */ /* 0x000ea20000000800 */
[----:B------:R-:W-:Y:S01]  /*a0e0*/  FSETP.GEU.AND P6, PT, R156, -126, PT ;  /* 0xc2fc00009c00780b */ /* 0x000fe20003fce000 */
[--C-:B------:R-:W-:Y:S01]  /*a0f0*/  FFMA R180, R200, UR4, -R171.reuse ;  /* 0x00000004c8b47c23 */ /* 0x100fe200080008ab */
[--C-:B------:R-:W-:Y:S01]  /*a100*/  FFMA R188, R196, UR4, -R171.reuse ;  /* 0x00000004c4bc7c23 */ /* 0x100fe200080008ab */
[----:B------:R-:W-:Y:S01]  /*a110*/  @!P2 FMUL R157, R157, 0.5 ;  /* 0x3f0000009d9da820 */ /* 0x000fe20000400000 */
[--C-:B------:R-:W-:Y:S01]  /*a120*/  FFMA R200, R201, UR4, -R171.reuse ;  /* 0x00000004c9c87c23 */ /* 0x100fe200080008ab */
[--C-:B------:R-:W-:Y:S01]  /*a130*/  FFMA R201, R204, UR4, -R171.reuse ;  /* 0x00000004ccc97c23 */ /* 0x100fe200080008ab */
[--C-:B------:R-:W-:Y:S01]  /*a140*/  FFMA R196, R208, UR4, -R171.reuse ;  /* 0x00000004d0c47c23 */ /* 0x100fe200080008ab */
[----:B------:R-:W3:Y:S01]  /*a150*/  MUFU.EX2 R17, R17 ;  /* 0x0000001100117308 */ /* 0x000ee20000000800 */
[----:B-1----:R-:W-:Y:S01]  /*a160*/  @!P4 FMUL R152, R152, R152 ;  /* 0x000000989898c220 */ /* 0x002fe20000400000 */
[----:B------:R-:W-:Y:S01]  /*a170*/  FSETP.GEU.AND P4, PT, R161, -126, PT ;  /* 0xc2fc0000a100780b */ /* 0x000fe20003f8e000 */
[--C-:B------:R-:W-:Y:S01]  /*a180*/  FFMA R16, R212, UR4, -R171.reuse ;  /* 0x00000004d4107c23 */ /* 0x100fe200080008ab */
[--C-:B------:R-:W-:Y:S01]  /*a190*/  FFMA R204, R205, UR4, -R171.reuse ;  /* 0x00000004cdcc7c23 */ /* 0x100fe200080008ab */
[----:B------:R-:W-:Y:S01]  /*a1a0*/  FFMA R235, R219, UR4, -R171 ;  /* 0x00000004dbeb7c23 */ /* 0x000fe200080008ab */
[----:B------:R-:W-:Y:S01]  /*a1b0*/  @!P6 FMUL R156, R156, 0.5 ;  /* 0x3f0000009c9ce820 */ /* 0x000fe20000400000 */
[----:B------:R-:W-:Y:S01]  /*a1c0*/  FADD R208, R23, R179 ;  /* 0x000000b317d07221 */ /* 0x000fe20000000000 */
[----:B------:R-:W1:Y:S01]  /*a1d0*/  MUFU.EX2 R157, R157 ;  /* 0x0000009d009d7308 */ /* 0x000e620000000800 */
[----:B--2---:R-:W-:Y:S01]  /*a1e0*/  @!P5 FMUL R153, R153, R153 ;  /* 0x000000999999d220 */ /* 0x004fe20000400000 */
[----:B------:R-:W-:Y:S01]  /*a1f0*/  FSETP.GEU.AND P5, PT, R174, -126, PT ;  /* 0xc2fc0000ae00780b */ /* 0x000fe20003fae000 */
[----:B------:R-:W-:Y:S01]  /*a200*/  FADD R219, R217, R216 ;  /* 0x000000d8d9db7221 */ /* 0x000fe20000000000 */
[----:B------:R-:W-:-:S03]  /*a210*/  FADD R212, R167, R199 ;  /* 0x000000c7a7d47221 */ /* 0x000fc60000000000 */
[----:B------:R-:W-:Y:S01]  /*a220*/  @!P4 FMUL R161, R161, 0.5 ;  /* 0x3f000000a1a1c820 */ /* 0x000fe20000400000 */
[----:B------:R-:W2:Y:S01]  /*a230*/  MUFU.EX2 R156, R156 ;  /* 0x0000009c009c7308 */ /* 0x000ea20000000800 */
[----:B---3--:R-:W-:Y:S01]  /*a240*/  @!P3 FMUL R17, R17, R17 ;  /* 0x000000111111b220 */ /* 0x008fe20000400000 */
[----:B------:R-:W-:Y:S01]  /*a250*/  FSETP.GEU.AND P3, PT, R160, -126, PT ;  /* 0xc2fc0000a000780b */ /* 0x000fe20003f6e000 */
[----:B------:R-:W-:-:S04]  /*a260*/  FADD R219, R219, R212 ;  /* 0x000000d4dbdb7221 */ /* 0x000fc80000000000 */
        /* <DEDUP_REMOVED lines=21> */
[----:B------:R2:W4:Y:S01]  /*a3c0*/  MUFU.EX2 R165, R172 ;  /* 0x000000ac00a57308 */ /* 0x0005220000000800 */
[----:B---3--:R-:W-:Y:S01]  /*a3d0*/  @!P2 FMUL R164, R164, R164 ;  /* 0x000000a4a4a4a220 */ /* 0x008fe20000400000 */
[----:B------:R-:W-:-:S05]  /*a3e0*/  FSETP.GEU.AND P2, PT, R210, -126, PT ;  /* 0xc2fc0000d200780b */ /* 0x000fca0003f4e000 */
[----:B------:R-:W-:Y:S01]  /*a3f0*/  @!P3 FMUL R169, R169, 0.5 ;  /* 0x3f000000a9a9b820 */ /* 0x000fe20000400000 */
[----:B------:R-:W3:Y:S01]  /*a400*/  MUFU.EX2 R207, R173 ;  /* 0x000000ad00cf7308 */ /* 0x000ee20000000800 */
[----:B-1----:R-:W-:Y:S01]  /*a410*/  @!P6 FMUL R175, R175, R175 ;  /* 0x000000afafafe220 */ /* 0x002fe20000400000 */
[----:B------:R-:W-:Y:S01]  /*a420*/  FSETP.GEU.AND P6, PT, R168, -126, PT ;  /* 0xc2fc0000a800780b */ /* 0x000fe20003fce000 */
[--C-:B--2---:R-:W-:Y:S01]  /*a430*/  FFMA R172, R197, UR4, -R171.reuse ;  /* 0x00000004c5ac7c23 */ /* 0x104fe200080008ab */
[----:B------:R-:W-:Y:S01]  /*a440*/  FFMA R197, R209, UR4, -R171 ;  /* 0x00000004d1c57c23 */ /* 0x000fe200080008ab */
[----:B------:R-:W-:Y:S02]  /*a450*/  FADD R209, R220, R202 ;  /* 0x000000cadcd17221 */ /* 0x000fe40000000000 */
[----:B------:R-:W-:Y:S01]  /*a460*/  @!P2 FMUL R210, R210, 0.5 ;  /* 0x3f000000d2d2a820 */ /* 0x000fe20000400000 */
[----:B------:R1:W2:Y:S01]  /*a470*/  MUFU.EX2 R206, R169 ;  /* 0x000000a900ce7308 */ /* 0x0002a20000000800 */
[----:B----4-:R-:W-:Y:S01]  /*a480*/  @!P4 FMUL R165, R165, R165 ;  /* 0x000000a5a5a5c220 */ /* 0x010fe20000400000 */
[----:B------:R-:W-:-:S05]  /*a490*/  FSETP.GEU.AND P4, PT, R211, -126, PT ;  /* 0xc2fc0000d300780b */ /* 0x000fca0003f8e000 */
[----:B------:R-:W-:Y:S01]  /*a4a0*/  @!P6 FMUL R168, R168, 0.5 ;  /* 0x3f000000a8a8e820 */ /* 0x000fe20000400000 */
[----:B------:R-:W4:Y:S01]  /*a4b0*/  MUFU.EX2 R210, R210 ;  /* 0x000000d200d27308 */ /* 0x000f220000000800 */
[----:B---3--:R-:W-:Y:S01]  /*a4c0*/  @!P5 FMUL R207, R207, R207 ;  /* 0x000000cfcfcfd220 */ /* 0x008fe20000400000 */
[----:B------:R-:W-:Y:S01]  /*a4d0*/  FSETP.GEU.AND P5, PT, R181, -126, PT ;  /* 0xc2fc0000b500780b */ /* 0x000fe20003fae000 */
[----:B-1----:R-:W-:-:S04]  /*a4e0*/  FFMA R169, R192, UR4, -R171 ;  /* 0x00000004c0a97c23 */ /* 0x002fc800080008ab */
[----:B------:R-:W-:Y:S01]  /*a4f0*/  @!P4 FMUL R211, R211, 0.5 ;  /* 0x3f000000d3d3c820 */ /* 0x000fe20000400000 */
[----:B------:R1:W3:Y:S01]  /*a500*/  MUFU.EX2 R18, R168 ;  /* 0x000000a800127308 */ /* 0x0002e20000000800 */
[----:B--2---:R-:W-:Y:S01]  /*a510*/  @!P3 FMUL R206, R206, R206 ;  /* 0x000000cececeb220 */ /* 0x004fe20000400000 */
[----:B------:R-:W-:-:S05]  /*a520*/  FSETP.GEU.AND P3, PT, R176, -126, PT ;  /* 0xc2fc0000b000780b */ /* 0x000fca0003f6e000 */
[----:B------:R-:W-:Y:S01]  /*a530*/  @!P5 FMUL R181, R181, 0.5 ;  /* 0x3f000000b5b5d820 */ /* 0x000fe20000400000 */
[----:B------:R-:W2:Y:S01]  /*a540*/  MUFU.EX2 R211, R211 ;  /* 0x000000d300d37308 */ /* 0x000ea20000000800 */
[----:B----4-:R-:W-:Y:S01]  /*a550*/  @!P2 FMUL R210, R210, R210 ;  /* 0x000000d2d2d2a220 */ /* 0x010fe20000400000 */
[----:B------:R-:W-:Y:S01]  /*a560*/  FSETP.GEU.AND P2, PT, R184, -126, PT ;  /* 0xc2fc0000b800780b */ /* 0x000fe20003f4e000 */
[----:B-1----:R-:W-:-:S04]  /*a570*/  FFMA R168, R189, UR4, -R171 ;  /* 0x00000004bda87c23 */ /* 0x002fc800080008ab */
[----:B------:R-:W-:Y:S01]  /*a580*/  @!P3 FMUL R176, R176, 0.5 ;  /* 0x3f000000b0b0b820 */ /* 0x000fe20000400000 */
[----:B------:R-:W1:Y:S01]  /*a590*/  MUFU.EX2 R181, R181 ;  /* 0x000000b500b57308 */ /* 0x000e620000000800 */
[----:B---3--:R-:W-:Y:S01]  /*a5a0*/  @!P6 FMUL R18, R18, R18 ;  /* 0x000000121212e220 */ /* 0x008fe20000400000 */
[----:B------:R-:W-:-:S05]  /*a5b0*/  FSETP.GEU.AND P6, PT, R185, -126, PT ;  /* 0xc2fc0000b900780b */ /* 0x000fca0003fce000 */
[----:B------:R-:W-:Y:S01]  /*a5c0*/  @!P2 FMUL R184, R184, 0.5 ;  /* 0x3f000000b8b8a820 */ /* 0x000fe20000400000 */
[----:B------:R-:W3:Y:S01]  /*a5d0*/  MUFU.EX2 R176, R176 ;  /* 0x000000b000b07308 */ /* 0x000ee20000000800 */
[----:B--2---:R-:W-:Y:S01]  /*a5e0*/  @!P4 FMUL R211, R211, R211 ;  /* 0x000000d3d3d3c220 */ /* 0x004fe20000400000 */
[----:B------:R-:W-:-:S05]  /*a5f0*/  FSETP.GEU.AND P4, PT, R169, -126, PT ;  /* 0xc2fc0000a900780b */ /* 0x000fca0003f8e000 */
[----:B------:R-:W-:Y:S01]  /*a600*/  @!P6 FMUL R185, R185, 0.5 ;  /* 0x3f000000b9b9e820 */ /* 0x000fe20000400000 */
[----:B------:R-:W2:Y:S01]  /*a610*/  MUFU.EX2 R184, R184 ;  /* 0x000000b800b87308 */ /* 0x000ea20000000800 */
[----:B-1----:R-:W-:Y:S01]  /*a620*/  @!P5 FMUL R181, R181, R181 ;  /* 0x000000b5b5b5d220 */ /* 0x002fe20000400000 */
[----:B------:R-:W-:-:S03]  /*a630*/  FSETP.GEU.AND P5, PT, R193, -126, PT ;  /* 0xc2fc0000c100780b */ /* 0x000fc60003fae000 */
[----:B------:R-:W-:Y:S02]  /*a640*/  FADD R215, R152, R181 ;  /* 0x000000b598d77221 */ /* 0x000fe40000000000 */
[----:B------:R-:W-:Y:S01]  /*a650*/  @!P4 FMUL R169, R169, 0.5 ;  /* 0x3f000000a9a9c820 */ /* 0x000fe20000400000 */
[----:B------:R-:W1:Y:S01]  /*a660*/  MUFU.EX2 R189, R185 ;  /* 0x000000b900bd7308 */ /* 0x000e620000000800 */
[----:B---3--:R-:W-:Y:S01]  /*a670*/  @!P3 FMUL R176, R176, R176 ;  /* 0x000000b0b0b0b220 */ /* 0x008fe20000400000 */
[----:B------:R-:W-:-:S05]  /*a680*/  FSETP.GEU.AND P3, PT, R168, -126, PT ;  /* 0xc2fc0000a800780b */ /* 0x000fca0003f6e000 */
[----:B------:R-:W-:Y:S01]  /*a690*/  @!P5 FMUL R193, R193, 0.5 ;  /* 0x3f000000c1c1d820 */ /* 0x000fe20000400000 */
[----:B------:R3:W4:Y:S01]  /*a6a0*/  MUFU.EX2 R185, R169 ;  /* 0x000000a900b97308 */ /* 0x0007220000000800 */
[----:B--2---:R-:W-:Y:S01]  /*a6b0*/  @!P2 FMUL R184, R184, R184 ;  /* 0x000000b8b8b8a220 */ /* 0x004fe20000400000 */
[----:B------:R-:W-:-:S05]  /*a6c0*/  FSETP.GEU.AND P2, PT, R180, -126, PT ;  /* 0xc2fc0000b400780b */ /* 0x000fca0003f4e000 */
[----:B------:R-:W-:Y:S01]  /*a6d0*/  @!P3 FMUL R168, R168, 0.5 ;  /* 0x3f000000a8a8b820 */ /* 0x000fe20000400000 */
[----:B------:R-:W2:Y:S01]  /*a6e0*/  MUFU.EX2 R193, R193 ;  /* 0x000000c100c17308 */ /* 0x000ea20000000800 */
[----:B-1----:R-:W-:Y:S01]  /*a6f0*/  @!P6 FMUL R189, R189, R189 ;  /* 0x000000bdbdbde220 */ /* 0x002fe20000400000 */
[----:B------:R-:W-:Y:S01]  /*a700*/  FSETP.GEU.AND P6, PT, R188, -126, PT ;  /* 0xc2fc0000bc00780b */ /* 0x000fe20003fce000 */
[----:B---3--:R-:W-:Y:S02]  /*a710*/  FADD R169, R218, R191 ;  /* 0x000000bfdaa97221 */ /* 0x008fe40000000000 */
[----:B------:R-:W-:Y:S02]  /*a720*/  FADD R214, R153, R189 ;  /* 0x000000bd99d67221 */ /* 0x000fe40000000000 */
[----:B------:R-:W-:Y:S01]  /*a730*/  @!P2 FMUL R180, R180, 0.5 ;  /* 0x3f000000b4b4a820 */ /* 0x000fe20000400000 */
[----:B------:R1:W3:Y:S01]  /*a740*/  MUFU.EX2 R192, R168 ;  /* 0x000000a800c07308 */ /* 0x0002e20000000800 */
[----:B----4-:R-:W-:Y:S01]  /*a750*/  @!P4 FMUL R185, R185, R185 ;  /* 0x000000b9b9b9c220 */ /* 0x010fe20000400000 */
[----:B------:R-:W-:Y:S01]  /*a760*/  FSETP.GEU.AND P4, PT, R201, -126, PT ;  /* 0xc2fc0000c900780b */ /* 0x000fe20003f8e000 */
[----:B------:R-:W-:Y:S01]  /*a770*/  FADD R169, R169, R208 ;  /* 0x000000d0a9a97221 */ /* 0x000fe20000000000 */
[----:B------:R-:W-:-:S03]  /*a780*/  FADD R208, R21, R194 ;  /* 0x000000c215d07221 */ /* 0x000fc60000000000 */
[----:B------:R-:W-:Y:S01]  /*a790*/  @!P6 FMUL R188, R188, 0.5 ;  /* 0x3f000000bcbce820 */ /* 0x000fe20000400000 */
[----:B------:R-:W4:Y:S01]  /*a7a0*/  MUFU.EX2 R180, R180 ;  /* 0x000000b400b47308 */ /* 0x000f220000000800 */
[----:B--2---:R-:W-:Y:S01]  /*a7b0*/  @!P5 FMUL R193, R193, R193 ;  /* 0x000000c1c1c1d220 */ /* 0x004fe20000400000 */
[----:B------:R-:W-:Y:S01]  /*a7c0*/  FSETP.GEU.AND P5, PT, R196, -126, PT ;  /* 0xc2fc0000c400780b */ /* 0x000fe20003fae000 */
[----:B-1----:R-:W-:Y:S01]  /*a7d0*/  FADD R168, -R170, R15 ;  /* 0x0000000faaa87221 */ /* 0x002fe20000000100 */
[----:B------:R-:W-:Y:S01]  /*a7e0*/  FADD R170, R22, R178 ;  /* 0x000000b216aa7221 */ /* 0x000fe20000000000 */
[----:B------:R-:W-:Y:S02]  /*a7f0*/  FADD R15, R166, R198 ;  /* 0x000000c6a60f7221 */ /* 0x000fe40000000000 */
[----:B------:R-:W-:Y:S01]  /*a800*/  @!P4 FMUL R201, R201, 0.5 ;  /* 0x3f000000c9c9c820 */ /* 0x000fe20000400000 */
[----:B------:R-:W1:Y:S01]  /*a810*/  MUFU.EX2 R188, R188 ;  /* 0x000000bc00bc7308 */ /* 0x000e620000000800 */
[----:B---3--:R-:W-:Y:S01]  /*a820*/  @!P3 FMUL R192, R192, R192 ;  /* 0x000000c0c0c0b220 */ /* 0x008fe20000400000 */
[----:B------:R-:W-:Y:S01]  /*a830*/  FSETP.GEU.AND P3, PT, R200, -126, PT ;  /* 0xc2fc0000c800780b */ /* 0x000fe20003f6e000 */
[----:B------:R-:W-:Y:S01]  /*a840*/  FADD R231, R231, R170 ;  /* 0x000000aae7e77221 */ /* 0x000fe20000000000 */
[----:B------:R-:W-:Y:S01]  /*a850*/  FADD R170, R182, R203 ;  /* 0x000000cbb6aa7221 */ /* 0x000fe20000000000 */
[----:B------:R-:W-:Y:S01]  /*a860*/  FADD R230, R230, R15 ;  /* 0x0000000fe6e67221 */ /* 0x000fe20000000000 */
[----:B------:R-:W-:Y:S01]  /*a870*/  FADD R15, R159, R187 ;  /* 0x000000bb9f0f7221 */ /* 0x000fe20000000000 */
[----:B------:R-:W-:Y:S01]  /*a880*/  @!P5 FMUL R196, R196, 0.5 ;  /* 0x3f000000c4c4d820 */ /* 0x000fe20000400000 */
[----:B------:R-:W2:Y:S01]  /*a890*/  MUFU.EX2 R201, R201 ;  /* 0x000000c900c97308 */ /* 0x000ea20000000800 */
[----:B----4-:R-:W-:Y:S01]  /*a8a0*/  @!P2 FMUL R180, R180, R180 ;  /* 0x000000b4b4b4a220 */ /* 0x010fe20000400000 */
[----:B------:R-:W-:Y:S01]  /*a8b0*/  FSETP.GEU.AND P2, PT, R16, -126, PT ;  /* 0xc2fc00001000780b */ /* 0x000fe20003f4e000 */
[----:B------:R-:W-:Y:S01]  /*a8c0*/  FADD R209, R209, R170 ;  /* 0x000000aad1d17221 */ /* 0x000fe20000000000 */
[----:B------:R-:W-:Y:S01]  /*a8d0*/  FADD R170, R155, R183 ;  /* 0x000000b79baa7221 */ /* 0x000fe20000000000 */
[----:B------:R-:W-:Y:S01]  /*a8e0*/  FADD R208, R208, R15 ;  /* 0x0000000fd0d07221 */ /* 0x000fe20000000000 */
[----:B------:R-:W-:Y:S01]  /*a8f0*/  FADD R15, R158, R195 ;  /* 0x000000c39e0f7221 */ /* 0x000fe20000000000 */
[----:B------:R-:W-:Y:S01]  /*a900*/  @!P3 FMUL R200, R200, 0.5 ;  /* 0x3f000000c8c8b820 */ /* 0x000fe20000400000 */
[----:B------:R-:W3:Y:S01]  /*a910*/  MUFU.EX2 R196, R196 ;  /* 0x000000c400c47308 */ /* 0x000ee20000000800 */
[----:B-1----:R-:W-:Y:S01]  /*a920*/  @!P6 FMUL R188, R188, R188 ;  /* 0x000000bcbcbce220 */ /* 0x002fe20000400000 */
[----:B------:R-:W-:Y:S01]  /*a930*/  FSETP.GEU.AND P6, PT, R197, -126, PT ;  /* 0xc2fc0000c500780b */ /* 0x000fe20003fce000 */
[----:B------:R-:W-:Y:S01]  /*a940*/  FADD R229, R229, R170 ;  /* 0x000000aae5e57221 */ /* 0x000fe20000000000 */
[----:B------:R-:W-:Y:S01]  /*a950*/  FADD R170, R186, R17 ;  /* 0x00000011baaa7221 */ /* 0x000fe20000000000 */
[----:B------:R-:W-:Y:S01]  /*a960*/  FMUL R168, R168, UR4 ;  /* 0x00000004a8a87c20 */ /* 0x000fe20008400000 */
[----:B------:R-:W-:Y:S01]  /*a970*/  FADD R212, R164, R180 ;  /* 0x000000b4a4d47221 */ /* 0x000fe20000000000 */
[----:B------:R-:W-:Y:S01]  /*a980*/  @!P2 FMUL R16, R16, 0.5 ;  /* 0x3f0000001010a820 */ /* 0x000fe20000400000 */
[----:B------:R-:W1:Y:S01]  /*a990*/  MUFU.EX2 R200, R200 ;  /* 0x000000c800c87308 */ /* 0x000e620000000800 */
[----:B--2---:R-:W-:Y:S01]  /*a9a0*/  @!P4 FMUL R201, R201, R201 ;  /* 0x000000c9c9c9c220 */ /* 0x004fe20000400000 */
[----:B------:R-:W-:Y:S01]  /*a9b0*/  FSETP.GEU.AND P4, PT, R204, -126, PT ;  /* 0xc2fc0000cc00780b */ /* 0x000fe20003f8e000 */
[----:B------:R-:W-:Y:S01]  /*a9c0*/  FADD R15, R15, R170 ;  /* 0x000000aa0f0f7221 */ /* 0x000fe20000000000 */
[----:B------:R-:W-:Y:S01]  /*a9d0*/  FMUL R170, R19, UR4 ;  /* 0x0000000413aa7c20 */ /* 0x000fe20008400000 */
[----:B------:R-:W-:Y:S01]  /*a9e0*/  FADD R215, R215, R212 ;  /* 0x000000d4d7d77221 */ /* 0x000fe20000000000 */
[----:B------:R-:W-:Y:S01]  /*a9f0*/  FADD R212, R156, R184 ;  /* 0x000000b89cd47221 */ /* 0x000fe20000000000 */
[----:B------:R-:W-:Y:S01]  /*aa00*/  @!P6 FMUL R197, R197, 0.5 ;  /* 0x3f000000c5c5e820 */ /* 0x000fe20000400000 */
[----:B------:R-:W2:Y:S01]  /*aa10*/  MUFU.EX2 R16, R16 ;  /* 0x0000001000107308 */ /* 0x000ea20000000800 */
[----:B---3--:R-:W-:Y:S01]  /*aa20*/  @!P5 FMUL R196, R196, R196 ;  /* 0x000000c4c4c4d220 */ /* 0x008fe20000400000 */
        /* <DEDUP_REMOVED lines=11> */
[----:B------:R-:W-:Y:S01]  /*aae0*/  FADD R171, R206, R200 ;  /* 0x000000c8ceab7221 */ /* 0x000fe20000000000 */
[----:B------:R-:W-:Y:S01]  /*aaf0*/  FADD R230, R219, R15 ;  /* 0x0000000fdbe67221 */ /* 0x000fe20000000000 */
[----:B------:R-:W-:Y:S01]  /*ab00*/  @!P5 FMUL R235, R235, 0.5 ;  /* 0x3f000000ebebd820 */ /* 0x000fe20000400000 */
[----:B------:R-:W1:Y:S01]  /*ab10*/  MUFU.EX2 R204, R204 ;  /* 0x000000cc00cc7308 */ /* 0x000e620000000800 */
[----:B--2---:R-:W-:Y:S01]  /*ab20*/  @!P2 FMUL R16, R16, R16 ;  /* 0x000000101010a220 */ /* 0x004fe20000400000 */
[----:B------:R-:W-:Y:S01]  /*ab30*/  FSETP.GEU.AND P2, PT, R168, -126, PT ;  /* 0xc2fc0000a800780b */ /* 0x000fe20003f4e000 */
[----:B------:R-:W-:Y:S01]  /*ab40*/  FADD R214, R214, R171 ;  /* 0x000000abd6d67221 */ /* 0x000fe20000000000 */
[----:B------:R-:W-:Y:S01]  /*ab50*/  FADD R171, R174, R188 ;  /* 0x000000bcaeab7221 */ /* 0x000fe20000000000 */
[----:B------:R-:W-:Y:S01]  /*ab60*/  FADD R232, R176, R16 ;  /* 0x00000010b0e87221 */ /* 0x000fe20000000000 */
[----:B------:R-:W-:Y:S01]  /*ab70*/  FADD R169, R169, R208 ;  /* 0x000000d0a9a97221 */ /* 0x000fe20000000000 */
[----:B------:R-:W-:Y:S01]  /*ab80*/  @!P3 FMUL R172, R172, 0.5 ;  /* 0x3f000000acacb820 */ /* 0x000fe20000400000 */
[----:B------:R2:W4:Y:S01]  /*ab90*/  MUFU.EX2 R19, R235 ;  /* 0x000000eb00137308 */ /* 0x0005220000000800 */
[----:B---3--:R-:W-:Y:S01]  /*aba0*/  @!P6 FMUL R197, R197, R197 ;  /* 0x000000c5c5c5e220 */ /* 0x008fe20000400000 */
[----:B------:R-:W-:Y:S01]  /*abb0*/  FSETP.GEU.AND P6, PT, R170, -126, PT ;  /* 0xc2fc0000aa00780b */ /* 0x000fe20003fce000 */
[----:B------:R-:W-:Y:S01]  /*abc0*/  FADD R171, R171, R232 ;  /* 0x000000e8abab7221 */ /* 0x000fe20000000000 */
[----:B------:R-:W-:Y:S01]  /*abd0*/  FADD R230, R209, R230 ;  /* 0x000000e6d1e67221 */ /* 0x000fe20000000000 */
[----:B------:R-:W-:Y:S01]  /*abe0*/  FADD R234, R210, R197 ;  /* 0x000000c5d2ea7221 */ /* 0x000fe20000000000 */
[----:B------:R-:W-:Y:S01]  /*abf0*/  MOV R15, UR39 ;  /* 0x00000027000f7c02 */ /* 0x000fe20008000f00 */
[----:B------:R-:W-:Y:S01]  /*ac00*/  @!P2 FMUL R168, R168, 0.5 ;  /* 0x3f000000a8a8a820 */ /* 0x000fe20000400000 */
[----:B------:R3:W5:Y:S01]  /*ac10*/  MUFU.EX2 R205, R172 ;  /* 0x000000ac00cd7308 */ /* 0x0007620000000800 */
[----:B-1----:R-:W-:Y:S01]  /*ac20*/  @!P4 FMUL R204, R204, R204 ;  /* 0x000000ccccccc220 */ /* 0x002fe20000400000 */
[----:B------:R-:W-:Y:S01]  /*ac30*/  FADD R171, R212, R171 ;  /* 0x000000abd4ab7221 */ /* 0x000fe20000000000 */
[----:B------:R-:W-:Y:S01]  /*ac40*/  FADD R169, R169, R230 ;  /* 0x000000e6a9a97221 */ /* 0x000fe20000000000 */
[----:B------:R-:W-:Y:S01]  /*ac50*/  SHF.L.U32 R15, R15, 0x1f, RZ ;  /* 0x0000001f0f0f7819 */ /* 0x000fe200000006ff */
[----:B--2---:R-:W-:Y:S01]  /*ac60*/  FADD R235, R207, R204 ;  /* 0x000000cccfeb7221 */ /* 0x004fe20000000000 */
[----:B------:R-:W-:Y:S01]  /*ac70*/  F2FP.F16.F32.PACK_AB R174, R175, R174 ;  /* 0x000000aeafae723e */ /* 0x000fe200000000ff */
[----:B------:R-:W-:Y:S01]  /*ac80*/  @!P6 FMUL R170, R170, 0.5 ;  /* 0x3f000000aaaae820 */ /* 0x000fe20000400000 */
[----:B------:R-:W1:Y:S01]  /*ac90*/  MUFU.EX2 R168, R168 ;  /* 0x000000a800a87308 */ /* 0x000e620000000800 */
[----:B---3--:R-:W-:Y:S01]  /*aca0*/  FADD R172, R160, R185 ;  /* 0x000000b9a0ac7221 */ /* 0x008fe20000000000 */
[----:B----4-:R-:W-:Y:S01]  /*acb0*/  @!P5 FMUL R19, R19, R19 ;  /* 0x000000131313d220 */ /* 0x010fe20000400000 */
[----:B------:R-:W-:-:S02]  /*acc0*/  F2FP.F16.F32.PACK_AB R155, R167, R155 ;  /* 0x0000009ba79b723e */ /* 0x000fc400000000ff */
[----:B------:R-:W-:Y:S01]  /*acd0*/  FADD R172, R172, R173 ;  /* 0x000000adacac7221 */ /* 0x000fe20000000000 */
[----:B------:R-:W-:Y:S01]  /*ace0*/  FADD R173, R161, R193 ;  /* 0x000000c1a1ad7221 */ /* 0x000fe20000000000 */
[----:B------:R-:W-:Y:S01]  /*acf0*/  FADD R233, R211, R19 ;  /* 0x00000013d3e97221 */ /* 0x000fe20000000000 */
[----:B------:R-:W2:Y:S01]  /*ad00*/  MUFU.EX2 R170, R170 ;  /* 0x000000aa00aa7308 */ /* 0x000ea20000000800 */
[----:B-----5:R-:W-:Y:S01]  /*ad10*/  @!P3 FMUL R205, R205, R205 ;  /* 0x000000cdcdcdb220 */ /* 0x020fe20000400000 */
[----:B------:R-:W-:Y:S01]  /*ad20*/  FADD R173, R173, R234 ;  /* 0x000000eaadad7221 */ /* 0x000fe20000000000 */
[----:B------:R-:W-:Y:S01]  /*ad30*/  FADD R234, R157, R192 ;  /* 0x000000c09dea7221 */ /* 0x000fe20000000000 */
[----:B------:R-:W-:Y:S01]  /*ad40*/  FADD R172, R215, R172 ;  /* 0x000000acd7ac7221 */ /* 0x000fe20000000000 */
[----:B------:R-:W-:Y:S01]  /*ad50*/  FADD R232, R175, R205 ;  /* 0x000000cdafe87221 */ /* 0x000fe20000000000 */
[----:B------:R-:W-:Y:S01]  /*ad60*/  FADD R173, R214, R173 ;  /* 0x000000add6ad7221 */ /* 0x000fe20000000000 */
[----:B------:R-:W-:Y:S01]  /*ad70*/  FADD R234, R234, R235 ;  /* 0x000000ebeaea7221 */ /* 0x000fe20000000000 */
[----:B------:R-:W-:Y:S01]  /*ad80*/  FADD R171, R172, R171 ;  /* 0x000000abacab7221 */ /* 0x000fe20000000000 */
[----:B------:R-:W-:Y:S01]  /*ad90*/  FADD R232, R232, R233 ;  /* 0x000000e9e8e87221 */ /* 0x000fe20000000000 */
[----:B-1----:R-:W-:Y:S01]  /*ada0*/  @!P2 FMUL R168, R168, R168 ;  /* 0x000000a8a8a8a220 */ /* 0x002fe20000400000 */
[----:B------:R1:W3:Y:S01]  /*adb0*/  SYNCS.PHASECHK.TRANS64.TRYWAIT P2, [UR10+0x64400], R15 ;  /* 0x0644000fff0075a7 */ /* 0x0002e2000804014a */
[----:B------:R-:W-:Y:S01]  /*adc0*/  F2FP.F16.F32.PACK_AB R172, R161, R160 ;  /* 0x000000a0a1ac723e */ /* 0x000fe200000000ff */
[----:B------:R-:W-:Y:S01]  /*add0*/  FADD R232, R234, R232 ;  /* 0x000000e8eae87221 */ /* 0x000fe20000000000 */
[-C--:B------:R-:W-:Y:S01]  /*ade0*/  FMUL R24, R24, R168.reuse ;  /* 0x000000a818187220 */ /* 0x080fe20000400000 */
[-C--:B------:R-:W-:Y:S01]  /*adf0*/  FMUL R25, R25, R168.reuse ;  /* 0x000000a819197220 */ /* 0x080fe20000400000 */
[----:B------:R-:W-:Y:S01]  /*ae00*/  FMUL R28, R28, R168 ;  /* 0x000000a81c1c7220 */ /* 0x000fe20000400000 */
[----:B------:R-:W-:Y:S01]  /*ae10*/  FADD R232, R173, R232 ;  /* 0x000000e8ade87221 */ /* 0x000fe20000000000 */
[----:B--2---:R-:W-:Y:S01]  /*ae20*/  @!P6 FMUL R170, R170, R170 ;  /* 0x000000aaaaaae220 */ /* 0x004fe20000400000 */
[-C--:B------:R-:W-:Y:S01]  /*ae30*/  FMUL R29, R29, R168.reuse ;  /* 0x000000a81d1d7220 */ /* 0x080fe20000400000 */
[-C--:B------:R-:W-:Y:S01]  /*ae40*/  FMUL R32, R32, R168.reuse ;  /* 0x000000a820207220 */ /* 0x080fe20000400000 */
[----:B------:R-:W-:Y:S01]  /*ae50*/  FADD R171, R171, R232 ;  /* 0x000000e8abab7221 */ /* 0x000fe20000000000 */
[-C--:B------:R-:W-:Y:S01]  /*ae60*/  FMUL R33, R33, R168.reuse ;  /* 0x000000a821217220 */ /* 0x080fe20000400000 */
[-C--:B------:R-:W-:Y:S01]  /*ae70*/  FMUL R36, R36, R168.reuse ;  /* 0x000000a824247220 */ /* 0x080fe20000400000 */
[-C--:B------:R-:W-:Y:S01]  /*ae80*/  FMUL R37, R37, R168.reuse ;  /* 0x000000a825257220 */ /* 0x080fe20000400000 */
[----:B------:R-:W-:Y:S01]  /*ae90*/  FFMA R3, R168, R3, R171 ;  /* 0x00000003a8037223 */ /* 0x000fe200000000ab */
        /* <DEDUP_REMOVED lines=123> */
[----:B------:R-:W-:Y:S02]  /*b650*/  F2FP.F16.F32.PACK_AB R170, R157, R156 ;  /* 0x0000009c9daa723e */ /* 0x000fe400000000ff */
[----:B------:R-:W-:Y:S02]  /*b660*/  F2FP.F16.F32.PACK_AB R152, R206, R164 ;  /* 0x000000a4ce98723e */ /* 0x000fe400000000ff */
[----:B------:R-:W-:Y:S02]  /*b670*/  F2FP.F16.F32.PACK_AB R161, R190, R162 ;  /* 0x000000a2bea1723e */ /* 0x000fe400000000ff */
[----:B------:R-:W-:Y:S02]  /*b680*/  F2FP.F16.F32.PACK_AB R175, R158, R21 ;  /* 0x000000159eaf723e */ /* 0x000fe400000000ff */
        /* <DEDUP_REMOVED lines=20> */
[----:B------:R-:W-:Y:S01]  /*b7d0*/  F2FP.F16.F32.PACK_AB R186, R19, R16 ;  /* 0x0000001013ba723e */ /* 0x000fe200000000ff */
[----:B-1-3--:R-:W-:Y:S06]  /*b7e0*/  @!P0 BRA `(.L_x_41) ;  /* 0x0000000000048947 */ /* 0x00afec0003800000 */
[----:B------:R-:W-:Y:S01]  /*b7f0*/  BPT.TRAP 0x1 ;  /* 0x000000040000795c */ /* 0x000fe20000300000 */
.L_x_41:
[----:B------:R-:W-:Y:S05]  /*b800*/  @P2 BRA `(.L_x_42) ;  /* 0x0000000000082947 */ /* 0x000fea0003800000 */
[----:B------:R-:W1:Y:S02]  /*b810*/  SYNCS.PHASECHK.TRANS64.TRYWAIT P2, [UR10+0x64400], R15 ;  /* 0x0644000fff0075a7 */ /* 0x000e64000804014a */
[----:B-1----:R-:W-:Y:S05]  /*b820*/  @!P2 BRA `(.L_x_43) ;  /* 0x0000005400c0a947 */ /* 0x002fea0003800000 */
.L_x_42:
[----:B------:R-:W-:Y:S01]  /*b830*/  ULEA UR10, UR5, UR45, 0xc ;  /* 0x0000002d050a7291 */ /* 0x000fe2000f8e603f */
[----:B------:R-:W-:Y:S01]  /*b840*/  WARPGROUP.ARRIVE ;  /* 0x00000000000079c5 */ /* 0x000fe20000000000 */
[----:B------:R-:W-:Y:S01]  /*b850*/  UMOV UR11, 0x40000040 ;  /* 0x40000040000b7882 */ /* 0x000fe20000000000 */
[----:B------:R-:W-:Y:S01]  /*b860*/  UMOV UR15, 0x40000040 ;  /* 0x40000040000f7882 */ /* 0x000fe20000000000 */
[----:B------:R-:W-:Y:S01]  /*b870*/  UIADD3 UR14, UR10, 0x80, URZ ;  /* 0x000000800a0e7890 */ /* 0x000fe2000fffe03f */
[----:B------:R-:W-:-:S04]  /*b880*/  F2FP.F16.F32.PACK_AB R187, R17, R187 ;  /* 0x000000bb11bb723e */ /* 0x000fc800000000ff */
[----:B------:R-:W-:Y:S01]  /*b890*/  HGMMA.64x256x16.F32 R24, R168, gdesc[UR8].tnspB, R24, gsb0 ;  /* 0x43e00008a8187df0 */ /* 0x000fe20008000818 */
[----:B------:R-:W-:Y:S02]  /*b8a0*/  UMOV UR11, 0x40000040 ;  /* 0x40000040000b7882 */ /* 0x000fe40000000000 */
        /* <DEDUP_REMOVED lines=30> */
[----:B------:R-:W-:Y:S01]  /*ba90*/  UIADD3 UR10, UR10, 0x380, URZ ;  /* 0x000003800a0a7890 */ /* 0x000fe2000fffe03f */
[----:B------:R-:W-:Y:S02]  /*baa0*/  WARPGROUP.DEPBAR.LE gsb0, 0x0 ;  /* 0x00008000000079c5 */ /* 0x000fe40000010000 */
[----:B------:R-:W-:-:S15]  /*bab0*/  WARPGROUP.ARRIVE ;  /* 0x00000000000079c5 */ /* 0x000fde0000000000 */
[----:B------:R-:W-:-:S07]  /*bac0*/  NOP ;  /* 0x0000000000007918 */ /* 0x000fce0000000000 */
[----:B------:R-:W-:Y:S03]  /*bad0*/  HGMMA.64x256x16.F32 R24, R180, gdesc[UR12].tnspB, R24, gsb0 ;  /* 0x43e0000cb4187df0 */ /* 0x000fe60008000818 */
[----:B------:R-:W-:Y:S02]  /*bae0*/  WARPGROUP.DEPBAR.LE gsb0, 0x0 ;  /* 0x00008000000079c5 */ /* 0x000fe40000010000 */
[----:B------:R-:W-:-:S15]  /*baf0*/  WARPGROUP.ARRIVE ;  /* 0x00000000000079c5 */ /* 0x000fde0000000000 */
[----:B------:R-:W-:-:S08]  /*bb00*/  NOP ;  /* 0x0000000000007918 */ /* 0x000fd00000000000 */
[----:B------:R-:W-:Y:S03]  /*bb10*/  HGMMA.64x256x16.F32 R24, R184, gdesc[UR8].tnspB, R24, gsb0 ;  /* 0x43e00008b8187df0 */ /* 0x000fe60008000818 */
[----:B------:R-:W-:Y:S02]  /*bb20*/  WARPGROUP.DEPBAR.LE gsb0, 0x0 ;  /* 0x00008000000079c5 */ /* 0x000fe40000010000 */
[----:B------:R-:W-:Y:S05]  /*bb30*/  @!P0 BRA `(.L_x_44) ;  /* 0x0000000000048947 */ /* 0x000fea0003800000 */
[----:B------:R-:W-:Y:S01]  /*bb40*/  BPT.TRAP 0x1 ;  /* 0x000000040000795c */ /* 0x000fe20000300000 */
.L_x_44:
[----:B------:R-:W-:-:S04]  /*bb50*/  ULEA UR10, UR7, UR37, 0x3 ;  /* 0x00000025070a7291 */ /* 0x000fc8000f8e183f */
[----:B------:R-:W-:-:S04]  /*bb60*/  UIADD3 UR10, UR10, 0x64428, URZ ;  /* 0x000644280a0a7890 */ /* 0x000fc8000fffe03f */
[----:B------:R-:W-:-:S09]  /*bb70*/  UPRMT UR10, URZ, 0x654, UR10 ;  /* 0x000006543f0a7896 */ /* 0x000fd2000800000a */
[----:B------:R-:W-:Y:S01]  /*bb80*/  SYNCS.ARRIVE.TRANS64.RED.A1T0 RZ, [UR10], RZ ;  /* 0x000000ffffff79a7 */ /* 0x000fe2000810040a */
[----:B------:R-:W-:Y:S05]  /*bb90*/  @P1 BRA `(.L_x_45) ;  /* 0x0000000000041947 */ /* 0x000fea0003800000 */
[----:B------:R-:W-:Y:S01]  /*bba0*/  BPT.TRAP 0x1 ;  /* 0x000000040000795c */ /* 0x000fe20000300000 */
.L_x_45:
[----:B------:R-:W-:-:S04]  /*bbb0*/  UIADD3 UR7, UR7, 0x1, URZ ;  /* 0x0000000107077890 */ /* 0x000fc8000fffe03f */
[----:B------:R-:W-:-:S04]  /*bbc0*/  UISETP.NE.AND UP0, UPT, UR7, 0x5, UPT ;  /* 0x000000050700788c */ /* 0x000fc8000bf05270 */
[----:B------:R-:W-:Y:S01]  /*bbd0*/  USEL UR7, UR7, URZ, UP0 ;  /* 0x0000003f07077287 */ /* 0x000fe20008000000 */
[----:B------:R-:W-:Y:S11]  /*bbe0*/  @!P0 BRA `(.L_x_46) ;  /* 0x0000000000048947 */ /* 0x000ff60003800000 */
[----:B------:R-:W-:Y:S01]  /*bbf0*/  BPT.TRAP 0x1 ;  /* 0x000000040000795c */ /* 0x000fe20000300000 */
.L_x_46:
[----:B------:R-:W-:-:S04]  /*bc00*/  ULEA UR10, UR7, UR37, 0x3 ;  /* 0x00000025070a7291 */ /* 0x000fc8000f8e183f */
[----:B------:R-:W-:-:S04]  /*bc10*/  UIADD3 UR10, UR10, 0x64428, URZ ;  /* 0x000644280a0a7890 */ /* 0x000fc8000fffe03f */
[----:B------:R-:W-:-:S09]  /*bc20*/  UPRMT UR10, URZ, 0x654, UR10 ;  /* 0x000006543f0a7896 */ /* 0x000fd2000800000a */
[----:B------:R-:W-:Y:S01]  /*bc30*/  SYNCS.ARRIVE.TRANS64.RED.A1T0 RZ, [UR10], RZ ;  /* 0x000000ffffff79a7 */ /* 0x000fe2000810040a */
[----:B------:R-:W-:Y:S05]  /*bc40*/  @P1 BRA `(.L_x_47) ;  /* 0x0000000000041947 */ /* 0x000fea0003800000 */
[----:B------:R-:W-:Y:S01]  /*bc50*/  BPT.TRAP 0x1 ;  /* 0x000000040000795c */ /* 0x000fe20000300000 */
.L_x_47:
[----:B------:R-:W-:Y:S01]  /*bc60*/  UISETP.GT.AND UP2, UPT, UR38, 0x1, UPT ;  /* 0x000000012600788c */ /* 0x000fe2000bf44270 */
[----:B------:R-:W-:Y:S01]  /*bc70*/  IADD3 R0, R0, 0x80, RZ ;  /* 0x0000008000007810 */ /* 0x000fe20007ffe0ff */
[----:B------:R-:W-:Y:S01]  /*bc80*/  UIADD3 UR36, UR5, 0x1, URZ ;  /* 0x0000000105247890 */ /* 0x000fe2000fffe03f */
[----:B-1----:R-:W-:Y:S01]  /*bc90*/  MOV R15, R14 ;  /* 0x0000000e000f7202 */ /* 0x002fe20000000f00 */
[----:B------:R-:W-:Y:S01]  /*bca0*/  UIADD3 UR7, UR7, 0x1, URZ ;  /* 0x0000000107077890 */ /* 0x000fe2000fffe03f */
[----:B------:R-:W-:Y:S01]  /*bcb0*/  MOV R16, R177 ;  /* 0x000000b100107202 */ /* 0x000fe20000000f00 */
[----:B------:R-:W-:Y:S01]  /*bcc0*/  UISETP.NE.AND UP1, UPT, UR36, 0x5, UPT ;  /* 0x000000052400788c */ /* 0x000fe2000bf25270 */
[----:B------:R-:W-:Y:S01]  /*bcd0*/  PLOP3.LUT P2, PT, PT, PT, UP2, 0x80, 0x0 ;  /* 0x000000000000781c */ /* 0x000fe20003f4f028 */
[----:B------:R-:W-:Y:S02]  /*bce0*/  UIADD3 UR5, UR38, -0x1, URZ ;  /* 0xffffffff26057890 */ /* 0x000fe4000fffe03f */
[----:B------:R-:W-:-:S02]  /*bcf0*/  UISETP.NE.AND UP0, UPT, UR7, 0x5, UPT ;  /* 0x000000050700788c */ /* 0x000fc4000bf05270 */
[----:B------:R-:W-:Y:S02]  /*bd00*/  USEL UR10, URZ, 0x1, UP1 ;  /* 0x000000013f0a7887 */ /* 0x000fe40008800000 */
[----:B------:R-:W-:Y:S02]  /*bd10*/  USEL UR7, UR7, URZ, UP0 ;  /* 0x0000003f07077287 */ /* 0x000fe40008000000 */
[----:B------:R-:W-:Y:S02]  /*bd20*/  USEL UR36, UR36, URZ, UP1 ;  /* 0x0000003f24247287 */ /* 0x000fe40008800000 */
[----:B------:R-:W-:Y:S01]  /*bd30*/  ULOP3.LUT UR39, UR39, UR10, URZ, 0x3c, !UPT ;  /* 0x0000000a27277292 */ /* 0x000fe2000f8e3c3f */
[----:B------:R-:W-:Y:S01]  /*bd40*/  UMOV UR38, UR5 ;  /* 0x0000000500267c82 */ /* 0x000fe20008000000 */
[----:B------:R-:W-:Y:S10]  /*bd50*/  @P2 BRA `(.L_x_48) ;  /* 0xffffffc000d42947 */ /* 0x000ff4000383ffff */
.L_x_37:
[----:B------:R-:W2:Y:S02]  /*bd60*/  LDL R17, [R1+0x8] ;  /* 0x0000080001117983 */ /* 0x000ea40000100800 */
[----:B--2---:R-:W-:-:S13]  /*bd70*/  R2UR UR4, R17 ;  /* 0x00000000110472ca */ /* 0x004fda00000e0000 */
[----:B------:R-:W-:-:S04]  /*bd80*/  ULOP3.LUT UR4, UR4, 0x1, URZ, 0xfc, !UPT ;  /* 0x0000000104047892 */ /* 0x000fc8000f8efc3f */
[----:B------:R-:W-:-:S06]  /*bd90*/  UISETP.NE.AND UP0, UPT, UR4, 0x3, UPT ;  /* 0x000000030400788c */ /* 0x000fcc000bf05270 */
[----:B------:R-:W-:-:S13]  /*bda0*/  PLOP3.LUT P2, PT, PT, PT, UP0, 0x80, 0x0 ;  /* 0x000000000000781c */ /* 0x000fda0003f4f008 */
[----:B------:R-:W-:Y:S05]  /*bdb0*/  @!P2 BRA `(.L_x_49) ;  /* 0x000000000004a947 */ /* 0x000fea0003800000 */
[----:B------:R-:W-:Y:S01]  /*bdc0*/  BPT.TRAP 0x1 ;  /* 0x000000040000795c */ /* 0x000fe20000300000 */
.L_x_49:
[----:B------:R-:W-:Y:S01]  /*bdd0*/  R2UR UR5, R17 ;  /* 0x00000000110572ca */ /* 0x000fe200000e0000 */
[----:B------:R-:W-:-:S04]  /*bde0*/  ULEA UR4, UR47, UR37, 0x3 ;  /* 0x000000252f047291 */ /* 0x000fc8000f8e183f */
[----:B------:R-:W-:-:S04]  /*bdf0*/  UIADD3 UR4, UR4, 0x64460, URZ ;  /* 0x0006446004047890 */ /* 0x000fc8000fffe03f */
[----:B------:R-:W-:-:S04]  /*be00*/  UPRMT UR4, URZ, 0x654, UR4 ;  /* 0x000006543f047896 */ /* 0x000fc80008000004 */
[----:B------:R-:W-:-:S05]  /*be10*/  UISETP.GT.U32.AND UP0, UPT, UR5, 0x1, UPT ;  /* 0x000000010500788c */ /* 0x000fca000bf04070 */
[----:B------:R-:W-:Y:S01]  /*be20*/  SYNCS.ARRIVE.TRANS64.RED.A1T0 RZ, [UR4], RZ ;  /* 0x000000ffffff79a7 */ /* 0x000fe20008100404 */
[----:B------:R-:W-:-:S13]  /*be30*/  PLOP3.LUT P2, PT, PT, PT, UP0, 0x80, 0x0 ;  /* 0x000000000000781c */ /* 0x000fda0003f4f008 */
[----:B------:R-:W-:Y:S05]  /*be40*/  @P2 BRA `(.L_x_50) ;  /* 0x0000000000042947 */ /* 0x000fea0003800000 */
[----:B------:R-:W-:Y:S01]  /*be50*/  BPT.TRAP 0x1 ;  /* 0x000000040000795c */ /* 0x000fe20000300000 */
.L_x_50:
[----:B------:R-:W-:Y:S05]  /*be60*/  @!P0 BRA `(.L_x_51) ;  /* 0x0000000000048947 */ /* 0x000fea0003800000 */
[----:B------:R-:W-:Y:S01]  /*be70*/  BPT.TRAP 0x1 ;  /* 0x000000040000795c */ /* 0x000fe20000300000 */
.L_x_51:
[----:B------:R-:W-:-:S04]  /*be80*/  ULEA UR7, UR7, UR37, 0x3 ;  /* 0x0000002507077291 */ /* 0x000fc8000f8e183f */
[----:B------:R-:W-:-:S04]  /*be90*/  UIADD3 UR7, UR7, 0x64428, URZ ;  /* 0x0006442807077890 */ /* 0x000fc8000fffe03f */
[----:B------:R-:W-:-:S09]  /*bea0*/  UPRMT UR7, URZ, 0x654, UR7 ;  /* 0x000006543f077896 */ /* 0x000fd20008000007 */
[----:B------:R-:W-:Y:S01]  /*beb0*/  SYNCS.ARRIVE.TRANS64.RED.A1T0 RZ, [UR7], RZ ;  /* 0x000000ffffff79a7 */ /* 0x000fe20008100407 */
[----:B------:R-:W-:Y:S05]  /*bec0*/  @P1 BRA `(.L_x_52) ;  /* 0x0000000000041947 */ /* 0x000fea0003800000 */
[----:B------:R-:W-:Y:S01]  /*bed0*/  BPT.TRAP 0x1 ;  /* 0x000000040000795c */ /* 0x000fe20000300000 */
.L_x_52:
[----:B------:R-:W2:Y:S01]  /*bee0*/  SHFL.BFLY PT, R0, R3, 0x1, 0x1f ;  /* 0x0c201f0003007f89 */ /* 0x000ea200000e0000 */
[----:B------:R-:W-:Y:S01]  /*bef0*/  BSSY B0, `(.L_x_53) ;  /* 0x0000023000007945 */ /* 0x000fe20003800000 */
[----:B------:R-:W-:Y:S02]  /*bf00*/  MOV R4, 0x7f800000 ;  /* 0x7f80000000047802 */ /* 0x000fe40000000f00 */
[----:B------:R-:W3:Y:S01]  /*bf10*/  SHFL.BFLY PT, R5, R2, 0x1, 0x1f ;  /* 0x0c201f0002057f89 */ /* 0x000ee200000e0000 */
[----:B------:R-:W-:Y:S01]  /*bf20*/  MOV R8, 0x3f800000 ;  /* 0x3f80000000087802 */ /* 0x000fe20000000f00 */
[----:B--2---:R-:W-:Y:S01]  /*bf30*/  FADD R0, R0, R3 ;  /* 0x0000000300007221 */ /* 0x004fe20000000000 */
[----:B---3--:R-:W-:-:S04]  /*bf40*/  FADD R13, R5, R2 ;  /* 0x00000002050d7221 */ /* 0x008fc80000000000 */
[----:B------:R-:W2:Y:S01]  /*bf50*/  SHFL.BFLY PT, R7, R0, 0x2, 0x1f ;  /* 0x0c401f0000077f89 */ /* 0x000ea200000e0000 */
[----:B------:R-:W-:-:S03]  /*bf60*/  MOV R5, 0x7f800000 ;  /* 0x7f80000000057802 */ /* 0x000fc60000000f00 */
[----:B-1----:R-:W1:Y:S01]  /*bf70*/  SHFL.BFLY PT, R16, R13, 0x2, 0x1f ;  /* 0x0c401f000d107f89 */ /* 0x002e6200000e0000 */
[C---:B--2---:R-:W-:Y:S01]  /*bf80*/  FSETP.NE.AND P0, PT, R0.reuse, -R7, PT ;  /* 0x800000070000720b */ /* 0x044fe20003f05000 */
[----:B------:R-:W-:Y:S01]  /*bf90*/  FADD R0, R0, R7 ;  /* 0x0000000700007221 */ /* 0x000fe20000000000 */
[----:B------:R-:W-:Y:S01]  /*bfa0*/  MOV R7, 0x3f800000 ;  /* 0x3f80000000077802 */ /* 0x000fe20000000f00 */
[----:B-1----:R-:W-:-:S10]  /*bfb0*/  FADD R6, R13, R16 ;  /* 0x000000100d067221 */ /* 0x002fd40000000000 */
[----:B------:R-:W-:Y:S05]  /*bfc0*/  @!P0 BRA `(.L_x_54) ;  /* 0x0000000000548947 */ /* 0x000fea0003800000 */
[----:B------:R-:W-:Y:S01]  /*bfd0*/  IADD3 R2, R0, 0x1800000, RZ ;  /* 0x0180000000027810 */ /* 0x000fe20007ffe0ff */
[----:B------:R-:W-:Y:S03]  /*bfe0*/  BSSY B1, `(.L_x_55) ;  /* 0x000000c000017945 */ /* 0x000fe60003800000 */
[----:B------:R-:W-:-:S04]  /*bff0*/  LOP3.LUT R2, R2, 0x7f800000, RZ, 0xc0, !PT ;  /* 0x7f80000002027812 */ /* 0x000fc800078ec0ff */
[----:B------:R-:W-:-:S13]  /*c000*/  ISETP.GT.U32.AND P0, PT, R2, 0x1ffffff, PT ;  /* 0x01ffffff0200780c */ /* 0x000fda0003f04070 */
[----:B------:R-:W-:Y:S05]  /*c010*/  @P0 BRA `(.L_x_56) ;  /* 0x0000000000100947 */ /* 0x000fea0003800000 */
[----:B------:R-:W-:-:S07]  /*c020*/  MOV R8, 0xc040 ;  /* 0x0000c04000087802 */ /* 0x000fce0000000f00 */
[----:B------:R-:W-:Y:S05]  /*c030*/  CALL.REL.NOINC `($__internal_0_$__cuda_sm20_rcp_rn_f32_slowpath) ;  /* 0x0000005000d07944 */ /* 0x000fea0003c00000 */
[----:B------:R-:W-:Y:S01]  /*c040*/  MOV R8, R9 ;  /* 0x0000000900087202 */ /* 0x000fe20000000f00 */
[----:B------:R-:W-:Y:S06]  /*c050*/  BRA `(.L_x_57) ;  /* 0x0000000000107947 */ /* 0x000fec0003800000 */
.L_x_56:
[----:B------:R-:W1:Y:S02]  /*c060*/  MUFU.RCP R3, R0 ;  /* 0x0000000000037308 */ /* 0x000e640000001000 */
[----:B-1----:R-:W-:-:S04]  /*c070*/  FFMA R2, R0, R3, -1 ;  /* 0xbf80000000027423 */ /* 0x002fc80000000003 */
[----:B------:R-:W-:-:S04]  /*c080*/  FADD.FTZ R2, -R2, -RZ ;  /* 0x800000ff02027221 */ /* 0x000fc80000010100 */
[----:B------:R-:W-:-:S07]  /*c090*/  FFMA R8, R3, R2, R3 ;  /* 0x0000000203087223 */ /* 0x000fce0000000003 */
.L_x_57:
[----:B------:R-:W-:Y:S05]  /*c0a0*/  BSYNC B1 ;  /* 0x0000000000017941 */ /* 0x000fea0003800000 */
.L_x_55:
[----:B------:R-:W-:Y:S01]  /*c0b0*/  FSETP.GEU.AND P0, PT, |R0|, 1.175494350822287508e-38, PT ;  /* 0x008000000000780b */ /* 0x000fe20003f0e200 */
[----:B------:R-:W-:-:S12]  /*c0c0*/  ULDC UR4, c[0x0][0x600] ;  /* 0x0001800000047ab9 */ /* 0x000fd80000000800 */
[----:B------:R-:W-:-:S04]  /*c0d0*/  @!P0 FMUL R0, R0, 16777216 ;  /* 0x4b80000000008820 */ /* 0x000fc80000400000 */
[----:B------:R-:W1:Y:S02]  /*c0e0*/  MUFU.LG2 R2, R0 ;  /* 0x0000000000027308 */ /* 0x000e640000000c00 */
[----:B-1----:R-:W-:-:S04]  /*c0f0*/  @!P0 FADD R2, R2, -24 ;  /* 0xc1c0000002028421 */ /* 0x002fc80000000000 */
[----:B------:R-:W-:-:S04]  /*c100*/  FMUL R5, R2, 0.69314718246459960938 ;  /* 0x3f31721802057820 */ /* 0x000fc80000400000 */
[----:B------:R-:W-:-:S07]  /*c110*/  FFMA R5, R14, UR4, R5 ;  /* 0x000000040e057c23 */ /* 0x000fce0008000005 */
.L_x_54:
[----:B------:R-:W-:Y:S05]  /*c120*/  BSYNC B0 ;  /* 0x0000000000007941 */ /* 0x000fea0003800000 */
.L_x_53:
[----:B------:R-:W-:Y:S01]  /*c130*/  FSETP.NE.AND P0, PT, R13, -R16, PT ;  /* 0x800000100d00720b */ /* 0x000fe20003f05000 */
[----:B------:R-:W-:Y:S01]  /*c140*/  ULDC UR4, c[0x0][0x608] ;  /* 0x0001820000047ab9 */ /* 0x000fe20000000800 */
[----:B------:R-:W-:Y:S01]  /*c150*/  BSSY B0, `(.L_x_58) ;  /* 0x0000059000007945 */ /* 0x000fe20003800000 */
[----:B------:R-:W-:-:S04]  /*c160*/  FMUL R8, R8, UR4 ;  /* 0x0000000408087c20 */ /* 0x000fc80008400000 */
        /* <DEDUP_REMOVED lines=64> */
[----:B------:R-:W-:Y:S06]  /*c570*/  @!P0 BRA `(.L_x_59) ;  /* 0x0000000000588947 */ /* 0x000fec0003800000 */
[----:B------:R-:W-:Y:S01]  /*c580*/  IADD3 R0, R6, 0x1800000, RZ ;  /* 0x0180000006007810 */ /* 0x000fe20007ffe0ff */
[----:B------:R-:W-:Y:S03]  /*c590*/  BSSY B1, `(.L_x_60) ;  /* 0x000000d000017945 */ /* 0x000fe60003800000 */
[----:B------:R-:W-:-:S04]  /*c5a0*/  LOP3.LUT R0, R0, 0x7f800000, RZ, 0xc0, !PT ;  /* 0x7f80000000007812 */ /* 0x000fc800078ec0ff */
[----:B------:R-:W-:-:S13]  /*c5b0*/  ISETP.GT.U32.AND P0, PT, R0, 0x1ffffff, PT ;  /* 0x01ffffff0000780c */ /* 0x000fda0003f04070 */
[----:B------:R-:W-:Y:S05]  /*c5c0*/  @P0 BRA `(.L_x_61) ;  /* 0x0000000000140947 */ /* 0x000fea0003800000 */
[----:B------:R-:W-:Y:S02]  /*c5d0*/  MOV R0, R6 ;  /* 0x0000000600007202 */ /* 0x000fe40000000f00 */
[----:B------:R-:W-:-:S07]  /*c5e0*/  MOV R8, 0xc600 ;  /* 0x0000c60000087802 */ /* 0x000fce0000000f00 */
[----:B------:R-:W-:Y:S05]  /*c5f0*/  CALL.REL.NOINC `($__internal_0_$__cuda_sm20_rcp_rn_f32_slowpath) ;  /* 0x0000004c00607944 */ /* 0x000fea0003c00000 */
[----:B------:R-:W-:Y:S01]  /*c600*/  MOV R7, R9 ;  /* 0x0000000900077202 */ /* 0x000fe20000000f00 */
[----:B------:R-:W-:Y:S06]  /*c610*/  BRA `(.L_x_62) ;  /* 0x0000000000107947 */ /* 0x000fec0003800000 */
.L_x_61:
[----:B------:R-:W1:Y:S02]  /*c620*/  MUFU.RCP R7, R6 ;  /* 0x0000000600077308 */ /* 0x000e640000001000 */
[----:B-1----:R-:W-:-:S04]  /*c630*/  FFMA R0, R6, R7, -1 ;  /* 0xbf80000006007423 */ /* 0x002fc80000000007 */
[----:B------:R-:W-:-:S04]  /*c640*/  FADD.FTZ R0, -R0, -RZ ;  /* 0x800000ff00007221 */ /* 0x000fc80000010100 */
[----:B------:R-:W-:-:S07]  /*c650*/  FFMA R7, R7, R0, R7 ;  /* 0x0000000007077223 */ /* 0x000fce0000000007 */
.L_x_62:
[----:B------:R-:W-:Y:S05]  /*c660*/  BSYNC B1 ;  /* 0x0000000000017941 */ /* 0x000fea0003800000 */
.L_x_60:
[----:B------:R-:W-:Y:S01]  /*c670*/  FSETP.GEU.AND P0, PT, |R6|, 1.175494350822287508e-38, PT ;  /* 0x008000000600780b */ /* 0x000fe20003f0e200 */
[----:B------:R-:W-:-:S12]  /*c680*/  ULDC UR4, c[0x0][0x600] ;  /* 0x0001800000047ab9 */ /* 0x000fd80000000800 */
[----:B------:R-:W-:-:S04]  /*c690*/  @!P0 FMUL R6, R6, 16777216 ;  /* 0x4b80000006068820 */ /* 0x000fc80000400000 */
[----:B------:R-:W1:Y:S02]  /*c6a0*/  MUFU.LG2 R0, R6 ;  /* 0x0000000600007308 */ /* 0x000e640000000c00 */
[----:B-1----:R-:W-:-:S04]  /*c6b0*/  @!P0 FADD R0, R0, -24 ;  /* 0xc1c0000000008421 */ /* 0x002fc80000000000 */
[----:B------:R-:W-:-:S04]  /*c6c0*/  FMUL R0, R0, 0.69314718246459960938 ;  /* 0x3f31721800007820 */ /* 0x000fc80000400000 */
[----:B------:R-:W-:-:S07]  /*c6d0*/  FFMA R4, R177, UR4, R0 ;  /* 0x00000004b1047c23 */ /* 0x000fce0008000000 */
.L_x_59:
[----:B------:R-:W-:Y:S05]  /*c6e0*/  BSYNC B0 ;  /* 0x0000000000007941 */ /* 0x000fea0003800000 */
.L_x_58:
[----:B------:R-:W2:Y:S01]  /*c6f0*/  LDL R0, [R1+0x4] ;  /* 0x0000040001007983 */ /* 0x000ea20000100800 */
[----:B------:R-:W-:Y:S02]  /*c700*/  R2UR UR6, R226 ;  /* 0x00000000e20672ca */ /* 0x000fe400000e0000 */
[----:B------:R-:W-:Y:S01]  /*c710*/  R2UR UR5, R227 ;  /* 0x00000000e30572ca */ /* 0x000fe200000e0000 */
[----:B------:R-:W1:Y:S01]  /*c720*/  S2R R2, SR_TID.X ;  /* 0x0000000000027919 */ /* 0x000e620000002100 */
[----:B------:R-:W-:Y:S02]  /*c730*/  R2UR UR7, R224 ;  /* 0x00000000e00772ca */ /* 0x000fe400000e0000 */
[----:B------:R-:W-:-:S13]  /*c740*/  R2UR UR8, R225 ;  /* 0x00000000e10872ca */ /* 0x000fda00000e0000 */
[----:B------:R-:W-:Y:S01]  /*c750*/  USHF.L.U32 UR42, UR8, 0x6, URZ ;  /* 0x00000006082a7899 */ /* 0x000fe2000800063f */
[----:B-1----:R-:W-:Y:S02]  /*c760*/  LOP3.LUT P0, RZ, R2, 0x3, RZ, 0xc0, !PT ;  /* 0x0000000302ff7812 */ /* 0x002fe4000780c0ff */
[----:B--2---:R-:W-:Y:S02]  /*c770*/  R2UR UR4, R0 ;  /* 0x00000000000472ca */ /* 0x004fe400000e0000 */
[----:B------:R-:W-:-:S04]  /*c780*/  MOV R0, UR6 ;  /* 0x0000000600007c02 */ /* 0x000fc80008000f00 */
[----:B------:R-:W-:-:S04]  /*c790*/  SHF.L.U32 R0, R0, 0x1f, RZ ;  /* 0x0000001f00007819 */ /* 0x000fc800000006ff */
[----:B------:R-:W1:Y:S03]  /*c7a0*/  SYNCS.PHASECHK.TRANS64.TRYWAIT P1, [UR5+0x8], R0 ;  /* 0x00000800ff0075a7 */ /* 0x000e660008020145 */
[----:B------:R-:W-:Y:S02]  /*c7b0*/  UISETP.NE.AND UP0, UPT, UR4, 0x1, UPT ;  /* 0x000000010400788c */ /* 0x000fe4000bf05270 */
[----:B------:R-:W-:-:S03]  /*c7c0*/  UISETP.NE.AND UP1, UPT, UR4, 0x2, UPT ;  /* 0x000000020400788c */ /* 0x000fc6000bf25270 */
[----:B------:R-:W-:Y:S02]  /*c7d0*/  ULDC UR4, c[0x0][0x608] ;  /* 0x0001820000047ab9 */ /* 0x000fe40000000800 */
[----:B------:R-:W-:-:S04]  /*c7e0*/  FMUL R7, R7, UR4 ;  /* 0x0000000407077c20 */ /* 0x000fc80008400000 */
[----:B------:R-:W-:Y:S02]  /*c7f0*/  @!UP0 ULOP3.LUT UP2, URZ, UR47, 0x2, URZ, 0xc0, !UPT ;  /* 0x000000022f3f8892 */ /* 0x000fe4000f84c03f */
[----:B------:R-:W-:Y:S02]  /*c800*/  @!UP0 ULOP3.LUT UR47, UR47, 0x1, URZ, 0xc0, !UPT ;  /* 0x000000012f2f8892 */ /* 0x000fe4000f8ec03f */
[----:B------:R-:W-:Y:S02]  /*c810*/  @!UP0 USEL UR5, URZ, 0x1, UP2 ;  /* 0x000000013f058887 */ /* 0x000fe40009000000 */
[----:B------:R-:W-:Y:S02]  /*c820*/  @!UP1 UIADD3 UR6, UR47, 0x1, URZ ;  /* 0x000000012f069890 */ /* 0x000fe4000fffe03f */
[----:B------:R-:W-:Y:S02]  /*c830*/  @!UP0 ULOP3.LUT UR7, UR7, UR5, URZ, 0x3c, !UPT ;  /* 0x0000000507078292 */ /* 0x000fe4000f8e3c3f */
[----:B------:R-:W-:-:S02]  /*c840*/  @!UP1 UISETP.GT.U32.AND UP2, UPT, UR6, 0x1, UPT ;  /* 0x000000010600988c */ /* 0x000fc4000bf44070 */
[----:B------:R-:W-:Y:S02]  /*c850*/  @!UP1 ULOP3.LUT UR47, UR47, 0x1, URZ, 0xc, !UPT ;  /* 0x000000012f2f9892 */ /* 0x000fe4000f8e0c3f */
[----:B------:R-:W-:-:S04]  /*c860*/  @!UP1 USEL UR5, URZ, 0x1, !UP2 ;  /* 0x000000013f059887 */ /* 0x000fc8000d000000 */
[----:B------:R-:W-:-:S06]  /*c870*/  @!UP1 ULOP3.LUT UR7, UR7, UR5, URZ, 0x3c, !UPT ;  /* 0x0000000507079292 */ /* 0x000fcc000f8e3c3f */
[----:B------:R-:W-:Y:S01]  /*c880*/  MOV R224, UR7 ;  /* 0x0000000700e07c02 */ /* 0x000fe20008000f00 */
[----:B-1----:R-:W-:Y:S06]  /*c890*/  @!P1 BRA `(.L_x_63) ;  /* 0x0000004400bc9947 */ /* 0x002fec0003800000 */
.L_x_139:
[----:B------:R-:W-:Y:S04]  /*c8a0*/  BSSY B0, `(.L_x_64) ;  /* 0x000001c000007945 */ /* 0x000fe80003800000 */
[----:B------:R-:W-:Y:S05]  /*c8b0*/  @P0 BRA `(.L_x_65) ;  /* 0x0000000000680947 */ /* 0x000fea0003800000 */
[----:B------:R-:W2:Y:S01]  /*c8c0*/  S2R R6, SR_TID.X ;  /* 0x0000000000067919 */ /* 0x000ea20000002100 */
[----:B------:R-:W3:Y:S01]  /*c8d0*/  LDC R8, c[0x0][0xa10] ;  /* 0x00028400ff087b82 */ /* 0x000ee20000000800 */
[----:B------:R-:W-:Y:S01]  /*c8e0*/  IADD3 R9, RZ, -UR60, RZ ;  /* 0x8000003cff097c10 */ /* 0x000fe2000fffe0ff */
[----:B------:R-:W-:Y:S01]  /*c8f0*/  ULDC UR4, c[0x0][0x288] ;  /* 0x0000a20000047ab9 */ /* 0x000fe20000000800 */
[----:B------:R-:W-:-:S05]  /*c900*/  ULDC.64 UR6, c[0x0][0x208] ;  /* 0x0000820000067ab9 */ /* 0x000fca0000000a00 */
[----:B-1----:R-:W1:Y:S01]  /*c910*/  LDC.64 R2, c[0x0][0x688] ;  /* 0x0001a200ff027b82 */ /* 0x002e620000000a00 */
[----:B---3--:R-:W-:Y:S01]  /*c920*/  IMAD R9, R8, R9, UR61 ;  /* 0x0000003d08097e24 */ /* 0x008fe2000f8e0209 */
[----:B--2---:R-:W-:-:S03]  /*c930*/  LOP3.LUT R0, R6, 0x60, RZ, 0xc0, !PT ;  /* 0x0000006006007812 */ /* 0x004fc600078ec0ff */
[----:B-1----:R-:W-:Y:S01]  /*c940*/  IMAD R2, R9, R2, UR42 ;  /* 0x0000002a09027e24 */ /* 0x002fe2000f8e0202 */
[----:B------:R-:W-:Y:S02]  /*c950*/  SHF.R.U32.HI R6, RZ, 0x2, R6 ;  /* 0x00000002ff067819 */ /* 0x000fe40000011606 */
[----:B------:R-:W-:Y:S01]  /*c960*/  SHF.R.U32.HI R0, RZ, 0x5, R0 ;  /* 0x00000005ff007819 */ /* 0x000fe20000011600 */
[----:B------:R-:W-:Y:S01]  /*c970*/  IMAD R3, R3, UR44, R2 ;  /* 0x0000002c03037c24 */ /* 0x000fe2000f8e0202 */
[----:B------:R-:W-:Y:S02]  /*c980*/  LOP3.LUT R6, R6, 0x7, RZ, 0xc0, !PT ;  /* 0x0000000706067812 */ /* 0x000fe400078ec0ff */
[----:B------:R-:W-:-:S04]  /*c990*/  SHF.L.U32 R11, R0, 0x4, RZ ;  /* 0x00000004000b7819 */ /* 0x000fc800000006ff */
[----:B------:R-:W-:-:S04]  /*c9a0*/  LOP3.LUT R6, R11, 0xfffffff0, R6, 0xe2, !PT ;  /* 0xfffffff00b067812 */ /* 0x000fc800078ee206 */
[C---:B------:R-:W-:Y:S02]  /*c9b0*/  IADD3 R8, R6.reuse, UR42, RZ ;  /* 0x0000002a06087c10 */ /* 0x040fe4000fffe0ff */
[----:B------:R-:W-:Y:S02]  /*c9c0*/  IADD3 R6, P2, R6, R3, RZ ;  /* 0x0000000306067210 */ /* 0x000fe40007f5e0ff */
[C---:B------:R-:W-:Y:S02]  /*c9d0*/  IADD3 R0, R8.reuse, 0x8, RZ ;  /* 0x0000000808007810 */ /* 0x040fe40007ffe0ff */
[----:B------:R-:W-:Y:S02]  /*c9e0*/  ISETP.GE.U32.AND P0, PT, R8, UR4, PT ;  /* 0x0000000408007c0c */ /* 0x000fe4000bf06070 */
[----:B------:R-:W-:Y:S01]  /*c9f0*/  ISETP.GE.U32.AND P1, PT, R0, UR4, PT ;  /* 0x0000000400007c0c */ /* 0x000fe2000bf26070 */
[----:B------:R-:W-:Y:S01]  /*ca00*/  ULDC.64 UR4, c[0x0][0x680] ;  /* 0x0001a00000047ab9 */ /* 0x000fe20000000a00 */
[----:B------:R-:W-:-:S02]  /*ca10*/  LEA.HI.X.SX32 R3, R3, RZ, 0x1, P2 ;  /* 0x000000ff03037211 */ /* 0x000fc400010f0eff */
[----:B------:R-:W-:-:S04]  /*ca20*/  LEA R2, P2, R6, UR4, 0x2 ;  /* 0x0000000406027c11 */ /* 0x000fc8000f8410ff */
[----:B------:R-:W-:-:S05]  /*ca30*/  LEA.HI.X R3, R6, UR5, R3, 0x2, P2 ;  /* 0x0000000506037c11 */ /* 0x000fca00090f1403 */
[----:B------:R2:W-:Y:S04]  /*ca40*/  @!P0 STG.E desc[UR6][R2.64], R5 ;  /* 0x0000000502008986 */ /* 0x0005e8000c101906 */
[----:B------:R2:W-:Y:S02]  /*ca50*/  @!P1 STG.E desc[UR6][R2.64+0x20], R4 ;  /* 0x0000200402009986 */ /* 0x0005e4000c101906 */
.L_x_65:
[----:B------:R-:W-:Y:S05]  /*ca60*/  BSYNC B0 ;  /* 0x0000000000007941 */ /* 0x000fea0003800000 */
.L_x_64:
[----:B------:R-:W-:Y:S01]  /*ca70*/  ULDC.64 UR4, c[0x0][0x730] ;  /* 0x0001cc0000047ab9 */ /* 0x000fe20000000a00 */
[-C--:B------:R-:W-:Y:S01]  /*ca80*/  FMUL R26, R26, R7.reuse ;  /* 0x000000071a1a7220 */ /* 0x080fe20000400000 */
[----:B------:R-:W-:Y:S01]  /*ca90*/  ISETP.NE.U32.AND P0, PT, RZ, UR4, PT ;  /* 0x00000004ff007c0c */ /* 0x000fe2000bf05070 */
[-C--:B------:R-:W-:Y:S01]  /*caa0*/  FMUL R27, R27, R7.reuse ;  /* 0x000000071b1b7220 */ /* 0x080fe20000400000 */
[-C--:B------:R-:W-:Y:S01]  /*cab0*/  FMUL R30, R30, R7.reuse ;  /* 0x000000071e1e7220 */ /* 0x080fe20000400000 */
[-C--:B------:R-:W-:Y:S01]  /*cac0*/  FMUL R31, R31, R7.reuse ;  /* 0x000000071f1f7220 */ /* 0x080fe20000400000 */
[----:B------:R-:W-:Y:S01]  /*cad0*/  ISETP.NE.AND.EX P0, PT, RZ, UR5, PT, P0 ;  /* 0x00000005ff007c0c */ /* 0x000fe2000bf05300 */
        /* <DEDUP_REMOVED lines=60> */
[----:B------:R-:W-:Y:S06]  /*cea0*/  @P0 BRA `(.L_x_66) ;  /* 0x0000000000280947 */ /* 0x000fec0003800000 */
[----:B------:R-:W-:Y:S02]  /*ceb0*/  ULDC.64 UR4, c[0x0][0x728] ;  /* 0x0001ca0000047ab9 */ /* 0x000fe40000000a00 */
[----:B------:R-:W-:-:S04]  /*cec0*/  ISETP.NE.U32.AND P0, PT, RZ, UR4, PT ;  /* 0x00000004ff007c0c */ /* 0x000fc8000bf05070 */
[----:B------:R-:W-:-:S13]  /*ced0*/  ISETP.NE.AND.EX P0, PT, RZ, UR5, PT, P0 ;  /* 0x00000005ff007c0c */ /* 0x000fda000bf05300 */
[----:B------:R-:W-:Y:S05]  /*cee0*/  @!P0 BRA `(.L_x_67) ;  /* 0x0000000000108947 */ /* 0x000fea0003800000 */
[----:B------:R-:W3:Y:S01]  /*cef0*/  LDC.64 R228, c[0x0][0x728] ;  /* 0x0001ca00ffe47b82 */ /* 0x000ee20000000a00 */
[----:B------:R-:W-:Y:S02]  /*cf00*/  ULDC.64 UR4, c[0x0][0x208] ;  /* 0x0000820000047ab9 */ /* 0x000fe40000000a00 */
[----:B---3--:R3:W5:Y:S01]  /*cf10*/  LDG.E R228, desc[UR4][R228.64] ;  /* 0x00000004e4e47981 */ /* 0x008762000c1e1900 */
[----:B------:R-:W-:Y:S05]  /*cf20*/  BRA `(.L_x_66) ;  /* 0x0000000000087947 */ /* 0x000fea0003800000 */
.L_x_67:
[----:B------:R-:W-:Y:S02]  /*cf30*/  ULDC UR4, c[0x0][0x720] ;  /* 0x0001c80000047ab9 */ /* 0x000fe40000000800 */
[----:B------:R-:W-:-:S07]  /*cf40*/  MOV R228, UR4 ;  /* 0x0000000400e47c02 */ /* 0x000fce0008000f00 */
.L_x_66:
[----:B-1----:R-:W-:-:S04]  /*cf50*/  MOV R0, RZ ;  /* 0x000000ff00007202 */ /* 0x002fc80000000f00 */
[----:B------:R-:W-:-:S13]  /*cf60*/  LOP3.LUT P0, RZ, R0, 0x1bf, RZ, 0xc0, !PT ;  /* 0x000001bf00ff7812 */ /* 0x000fda000780c0ff */
[----:B------:R-:W-:Y:S05]  /*cf70*/  @!P0 BRA `(.L_x_68) ;  /* 0x0000000000408947 */ /* 0x000fea0003800000 */
[----:B--2---:R-:W-:Y:S01]  /*cf80*/  MOV R2, 0x0 ;  /* 0x0000000000027802 */ /* 0x004fe20000000f00 */
[----:B------:R-:W-:Y:S01]  /*cf90*/  ULDC.64 UR4, c[0x4][0x70] ;  /* 0x01001c0000047ab9 */ /* 0x000fe20000000a00 */
[----:B------:R-:W-:Y:S01]  /*cfa0*/  ULDC.64 UR6, c[0x4][0x8] ;  /* 0x0100020000067ab9 */ /* 0x000fe20000000a00 */
[----:B------:R-:W-:Y:S02]  /*cfb0*/  MOV R4, UR4 ;  /* 0x0000000400047c02 */ /* 0x000fe40008000f00 */
[----:B------:R-:W-:Y:S01]  /*cfc0*/  MOV R5, UR5 ;  /* 0x0000000500057c02 */ /* 0x000fe20008000f00 */
[----:B------:R-:W1:Y:S01]  /*cfd0*/  LDC.64 R2, c[0x4][R2] ;  /* 0x0100000002027b82 */ /* 0x000e620000000a00 */
[----:B------:R-:W-:Y:S01]  /*cfe0*/  ULDC.64 UR4, c[0x4][0x78] ;  /* 0x01001e0000047ab9 */ /* 0x000fe20000000a00 */
[----:B------:R-:W-:Y:S02]  /*cff0*/  MOV R10, UR6 ;  /* 0x00000006000a7c02 */ /* 0x000fe40008000f00 */
[----:B------:R-:W-:-:S02]  /*d000*/  MOV R6, UR4 ;  /* 0x0000000400067c02 */ /* 0x000fc40008000f00 */
[----:B------:R-:W-:Y:S02]  /*d010*/  MOV R7, UR5 ;  /* 0x0000000500077c02 */ /* 0x000fe40008000f00 */
[----:B------:R-:W-:Y:S02]  /*d020*/  MOV R11, UR7 ;  /* 0x00000007000b7c02 */ /* 0x000fe40008000f00 */
[----:B------:R-:W-:Y:S02]  /*d030*/  MOV R8, 0x70 ;  /* 0x0000007000087802 */ /* 0x000fe40000000f00 */
[----:B------:R-:W-:Y:S02]  /*d040*/  MOV R12, 0x1 ;  /* 0x00000001000c7802 */ /* 0x000fe40000000f00 */
[----:B------:R-:W-:-:S07]  /*d050*/  MOV R13, RZ ;  /* 0x000000ff000d7202 */ /* 0x000fce0000000f00 */
[----:B------:R-:W-:-:S07]  /*d060*/  LEPC R20, `(.L_x_68) ;  /* 0x000000001014794e */ /* 0x000fce0000000000 */
[----:B-1-3-5:R-:W-:Y:S05]  /*d070*/  CALL.ABS.NOINC R2 ;  /* 0x0000000002007343 */ /* 0x02afea0003c00000 */
.L_x_68:
[----:B------:R-:W4:Y:S01]  /*d080*/  LDL R152, [R1+0x4] ;  /* 0x0000040001987983 */ /* 0x000f220000100800 */
[----:B------:R-:W-:Y:S02]  /*d090*/  MOV R16, UR37 ;  /* 0x0000002500107c02 */ /* 0x000fe40008000f00 */
[----:B----4-:R-:W-:-:S13]  /*d0a0*/  R2UR UR4, R152 ;  /* 0x00000000980472ca */ /* 0x010fda00000e0000 */
[----:B--2---:R-:W-:-:S05]  /*d0b0*/  MOV R3, UR4 ;  /* 0x0000000400037c02 */ /* 0x004fca0008000f00 */
[----:B------:R-:W-:-:S05]  /*d0c0*/  IMAD R16, R3, 0x2200, R16 ;  /* 0x0000220003107824 */ /* 0x000fca00078e0210 */
[----:B------:R-:W-:-:S04]  /*d0d0*/  IADD3 R17, R16, 0x5de00, RZ ;  /* 0x0005de0010117810 */ /* 0x000fc80007ffe0ff */
[----:B------:R-:W-:-:S13]  /*d0e0*/  LOP3.LUT P0, RZ, R17, 0x1b0, RZ, 0xc0, !PT ;  /* 0x000001b011ff7812 */ /* 0x000fda000780c0ff */
[----:B------:R-:W-:Y:S05]  /*d0f0*/  @!P0 BRA `(.L_x_69) ;  /* 0x0000000000408947 */ /* 0x000fea0003800000 */
[----:B------:R-:W-:Y:S01]  /*d100*/  MOV R2, 0x0 ;  /* 0x0000000000027802 */ /* 0x000fe20000000f00 */
        /* <DEDUP_REMOVED lines=15> */
.L_x_69:
[----:B------:R-:W1:Y:S01]  /*d200*/  S2R R153, SR_TID.X ;  /* 0x0000000000997919 */ /* 0x000e620000002100 */
[----:B------:R-:W-:Y:S02]  /*d210*/  ULDC.64 UR4, c[0x0][0x730] ;  /* 0x0001cc0000047ab9 */ /* 0x000fe40000000a00 */
[----:B------:R-:W-:Y:S01]  /*d220*/  ISETP.NE.U32.AND P0, PT, RZ, UR4, PT ;  /* 0x00000004ff007c0c */ /* 0x000fe2000bf05070 */
[----:B------:R-:W-:-:S03]  /*d230*/  ULDC UR4, c[0x0][0x720] ;  /* 0x0001c80000047ab9 */ /* 0x000fc60000000800 */
[----:B------:R-:W-:Y:S02]  /*d240*/  ISETP.NE.AND.EX P0, PT, RZ, UR5, PT, P0 ;  /* 0x00000005ff007c0c */ /* 0x000fe4000bf05300 */
[C---:B-1----:R-:W-:Y:S02]  /*d250*/  SHF.L.U32 R0, R153.reuse, 0x4, RZ ;  /* 0x0000000499007819 */ /* 0x042fe400000006ff */
[----:B------:R-:W-:Y:S02]  /*d260*/  SHF.L.U32 R3, R153, 0x5, RZ ;  /* 0x0000000599037819 */ /* 0x000fe400000006ff */
[----:B------:R-:W-:Y:S02]  /*d270*/  LOP3.LUT R0, R0, 0x600, RZ, 0xc0, !PT ;  /* 0x0000060000007812 */ /* 0x000fe400078ec0ff */
[----:B------:R-:W-:Y:S02]  /*d280*/  LOP3.LUT R2, R3, 0xc0, RZ, 0xc0, !PT ;  /* 0x000000c003027812 */ /* 0x000fe400078ec0ff */
[----:B------:R-:W-:-:S02]  /*d290*/  LOP3.LUT R0, R0, 0x20, R3, 0xf8, !PT ;  /* 0x0000002000007812 */ /* 0x000fc400078ef803 */
[----:B------:R-:W-:Y:S02]  /*d2a0*/  SHF.R.U32.HI R5, RZ, 0x1, R153 ;  /* 0x00000001ff057819 */ /* 0x000fe40000011699 */
[----:B------:R-:W-:Y:S02]  /*d2b0*/  LOP3.LUT R3, R0, 0x100, R3, 0xf8, !PT ;  /* 0x0000010000037812 */ /* 0x000fe400078ef803 */
[C---:B------:R-:W-:Y:S02]  /*d2c0*/  LOP3.LUT R0, R153.reuse, 0x7f, RZ, 0xc0, !PT ;  /* 0x0000007f99007812 */ /* 0x040fe400078ec0ff */
[----:B------:R-:W-:Y:S02]  /*d2d0*/  LOP3.LUT R2, R2, 0x8, R5, 0xf8, !PT ;  /* 0x0000000802027812 */ /* 0x000fe400078ef805 */
[----:B------:R-:W-:Y:S02]  /*d2e0*/  IADD3 R0, R0, 0x1f, RZ ;  /* 0x0000001f00007810 */ /* 0x000fe40007ffe0ff */
[----:B------:R-:W-:-:S02]  /*d2f0*/  SHF.L.U32 R5, R153, 0x2, RZ ;  /* 0x0000000299057819 */ /* 0x000fc400000006ff */
[----:B------:R-:W-:Y:S02]  /*d300*/  ISETP.GT.U32.AND P1, PT, R0, 0x3e, PT ;  /* 0x0000003e0000780c */ /* 0x000fe40003f24070 */
[----:B------:R-:W-:Y:S02]  /*d310*/  LOP3.LUT R4, R2, 0x18, R5, 0x78, !PT ;  /* 0x0000001802047812 */ /* 0x000fe400078e7805 */
[----:B-----5:R-:W-:Y:S02]  /*d320*/  FSEL R2, R228, UR4, !P0 ;  /* 0x00000004e4027c08 */ /* 0x020fe4000c000000 */
[----:B------:R-:W-:Y:S02]  /*d330*/  LOP3.LUT R0, R3, R4, RZ, 0xfc, !PT ;  /* 0x0000000403007212 */ /* 0x000fe400078efcff */
[----:B------:R-:W-:Y:S01]  /*d340*/  LOP3.LUT P0, RZ, R153, 0x4, RZ, 0xc0, !PT ;  /* 0x0000000499ff7812 */ /* 0x000fe2000780c0ff */
        /* <DEDUP_REMOVED lines=128> */
[----:B------:R-:W-:-:S02]  /*db50*/  MOV R2, 0x20 ;  /* 0x0000002000027802 */ /* 0x000fc40000000f00 */
        /* <DEDUP_REMOVED lines=8> */
[----:B------:R-:W-:Y:S02]  /*dbe0*/  SEL R2, R2, 0xffffffe0, !P0 ;  /* 0xffffffe002027807 */ /* 0x000fe40004000000 */
[C---:B------:R-:W-:Y:S02]  /*dbf0*/  LEA R17, R0.reuse, R17, 0x1 ;  /* 0x0000001100117211 */ /* 0x040fe400078e08ff */
[----:B------:R-:W-:Y:S01]  /*dc00*/  LEA R18, R0, R16, 0x1 ;  /* 0x0000001000127211 */ /* 0x000fe200078e08ff */
[----:B------:R-:W-:Y:S06]  /*dc10*/  @P1 BRA `(.L_x_70) ;  /* 0x0000000000041947 */ /* 0x000fec0003800000 */
[----:B------:R-:W-:-:S04]  /*dc20*/  DEPBAR.LE SB0, 0x1 ;  /* 0x000080400000791a */ /* 0x000fc80000000000 */
.L_x_70:
[----:B------:R-:W-:Y:S05]  /*dc30*/  WARPSYNC.ALL ;  /* 0x0000000000007948 */ /* 0x000fea0003800000 */
[----:B------:R-:W-:Y:S01]  /*dc40*/  BAR.SYNC.DEFER_BLOCKING 0x1, 0x80 ;  /* 0x0042000000007b1d */ /* 0x000fe20000010000 */
[----:B------:R-:W-:Y:S02]  /*dc50*/  IADD3 R0, R17, R2, RZ ;  /* 0x0000000211007210 */ /* 0x000fe40007ffe0ff */
[----:B------:R-:W-:Y:S02]  /*dc60*/  F2FP.F16.F32.PACK_AB R20, R20, R23 ;  /* 0x000000171414723e */ /* 0x000fe400000000ff */
[----:B------:R-:W-:Y:S01]  /*dc70*/  F2FP.F16.F32.PACK_AB R12, R12, R3 ;  /* 0x000000030c0c723e */ /* 0x000fe200000000ff */
[----:B------:R-:W-:Y:S01]  /*dc80*/  BSSY B0, `(.L_x_71) ;  /* 0x000001e000007945 */ /* 0x000fe20003800000 */
[----:B------:R-:W-:-:S02]  /*dc90*/  F2FP.F16.F32.PACK_AB R13, R13, R42 ;  /* 0x0000002a0d0d723e */ /* 0x000fc400000000ff */
[----:B------:R-:W-:Y:S02]  /*dca0*/  F2FP.F16.F32.PACK_AB R14, R14, R19 ;  /* 0x000000130e0e723e */ /* 0x000fe400000000ff */
[----:B------:R-:W-:Y:S02]  /*dcb0*/  F2FP.F16.F32.PACK_AB R15, R15, R46 ;  /* 0x0000002e0f0f723e */ /* 0x000fe400000000ff */
[----:B------:R-:W-:Y:S02]  /*dcc0*/  F2FP.F16.F32.PACK_AB R21, R21, R50 ;  /* 0x000000321515723e */ /* 0x000fe400000000ff */
[----:B------:R-:W-:Y:S02]  /*dcd0*/  F2FP.F16.F32.PACK_AB R22, R22, R27 ;  /* 0x0000001b1616723e */ /* 0x000fe400000000ff */
[----:B------:R-:W-:Y:S02]  /*dce0*/  F2FP.F16.F32.PACK_AB R23, R55, R54 ;  /* 0x000000363717723e */ /* 0x000fe400000000ff */
[----:B------:R-:W-:Y:S01]  /*dcf0*/  IADD3 R2, R2, 0x1000, R17 ;  /* 0x0000100002027810 */ /* 0x000fe20007ffe011 */
[----:B------:R1:W-:Y:S04]  /*dd00*/  STSM.16.M88.4 [R18+0x5de00], R4 ;  /* 0x05de000412007844 */ /* 0x0003e80000000200 */
[----:B------:R1:W-:Y:S01]  /*dd10*/  STSM.16.M88.4 [R0], R8 ;  /* 0x0000000800007844 */ /* 0x0003e20000000200 */
[----:B------:R-:W-:Y:S01]  /*dd20*/  @!PT LDS RZ, [RZ] ;  /* 0x00000000fffff984 */ /* 0x000fe20000000800 */
[----:B------:R-:W-:Y:S01]  /*dd30*/  @!PT LDS RZ, [RZ] ;  /* 0x00000000fffff984 */ /* 0x000fe20000000800 */
[----:B------:R-:W-:Y:S01]  /*dd40*/  @!PT LDS RZ, [RZ] ;  /* 0x00000000fffff984 */ /* 0x000fe20000000800 */
[----:B------:R-:W-:Y:S01]  /*dd50*/  @!PT LDS RZ, [RZ] ;  /* 0x00000000fffff984 */ /* 0x000fe20000000800 */
[----:B------:R2:W-:Y:S06]  /*dd60*/  MEMBAR.ALL.CTA ;  /* 0x0000000000007992 */ /* 0x0005ec0000008000 */
[----:B--2---:R-:W2:Y:S02]  /*dd70*/  FENCE.VIEW.ASYNC.S ;  /* 0x00000000000073c6 */ /* 0x004ea40000000000 */
[----:B--2---:R-:W-:Y:S06]  /*dd80*/  BAR.SYNC.DEFER_BLOCKING 0x1, 0x80 ;  /* 0x0042000000007b1d */ /* 0x004fec0000010000 */
[----:B------:R-:W-:Y:S05]  /*dd90*/  @P1 BRA `(.L_x_72) ;  /* 0x0000000000301947 */ /* 0x000fea0003800000 */
[----:B------:R-:W-:Y:S01]  /*dda0*/  R2UR UR40, R16 ;  /* 0x00000000102872ca */ /* 0x000fe200000e0000 */
[----:B------:R-:W-:Y:S01]  /*ddb0*/  ULDC.64 UR8, c[0x0][0x198] ;  /* 0x0000660000087ab9 */ /* 0x000fe20000000a00 */
[----:B------:R-:W-:Y:S02]  /*ddc0*/  UIADD3 UR43, -UR60, URZ, URZ ;  /* 0x0000003f3c2b7290 */ /* 0x000fe4000fffe13f */
[----:B------:R-:W-:Y:S01]  /*ddd0*/  UIADD3 UR6, UP0, UR8, 0x670, URZ ;  /* 0x0000067008067890 */ /* 0x000fe2000ff1e03f */
[----:B------:R-:W-:Y:S01]  /*dde0*/  ULDC UR4, c[0x0][0xa10] ;  /* 0x0002840000047ab9 */ /* 0x000fe20000000800 */
[----:B------:R-:W-:Y:S01]  /*ddf0*/  UMOV UR41, URZ ;  /* 0x0000003f00297c82 */ /* 0x000fe20008000000 */
[----:B------:R-:W-:Y:S02]  /*de00*/  UIMAD UR43, UR4, UR43, UR61 ;  /* 0x0000002b042b72a4 */ /* 0x000fe4000f8e023d */
[----:B------:R-:W-:-:S04]  /*de10*/  UIADD3.X UR7, URZ, UR9, URZ, UP0, !UPT ;  /* 0x000000093f077290 */ /* 0x000fc800087fe43f */
[----:B------:R-:W-:-:S09]  /*de20*/  UIADD3 UR40, UR40, 0x5de00, URZ ;  /* 0x0005de0028287890 */ /* 0x000fd2000fffe03f */
[----:B------:R2:W-:Y:S01]  /*de30*/  UTMASTG.4D [UR40], [UR6] ;  /* 0x00000028060073b5 */ /* 0x0005e20008018000 */
[----:B------:R0:W-:Y:S01]  /*de40*/  UTMACMDFLUSH ;  /* 0x00000000000079b7 */ /* 0x0001e20000000000 */
[----:B--2---:R-:W-:-:S04]  /*de50*/  DEPBAR.LE SB0, 0x1 ;  /* 0x000080400000791a */ /* 0x004fc80000000000 */
.L_x_72:
[----:B------:R-:W-:Y:S05]  /*de60*/  BSYNC B0 ;  /* 0x0000000000007941 */ /* 0x000fea0003800000 */
.L_x_71:
[----:B------:R-:W-:Y:S01]  /*de70*/  BAR.SYNC.DEFER_BLOCKING 0x1, 0x80 ;  /* 0x0042000000007b1d */ /* 0x000fe20000010000 */
[----:B-1----:R-:W-:Y:S02]  /*de80*/  F2FP.F16.F32.PACK_AB R4, R57, R56 ;  /* 0x000000383904723e */ /* 0x002fe400000000ff */
[----:B------:R-:W-:Y:S02]  /*de90*/  F2FP.F16.F32.PACK_AB R5, R59, R58 ;  /* 0x0000003a3b05723e */ /* 0x000fe400000000ff */
[----:B------:R-:W-:Y:S01]  /*dea0*/  F2FP.F16.F32.PACK_AB R6, R61, R60 ;  /* 0x0000003c3d06723e */ /* 0x000fe200000000ff */
[----:B------:R-:W-:Y:S01]  /*deb0*/  BSSY B0, `(.L_x_73) ;  /* 0x000001e000007945 */ /* 0x000fe20003800000 */
[----:B------:R-:W-:Y:S02]  /*dec0*/  F2FP.F16.F32.PACK_AB R7, R63, R62 ;  /* 0x0000003e3f07723e */ /* 0x000fe400000000ff */
[----:B------:R-:W-:Y:S02]  /*ded0*/  F2FP.F16.F32.PACK_AB R8, R65, R64 ;  /* 0x000000404108723e */ /* 0x000fe400000000ff */
[----:B------:R-:W-:-:S02]  /*dee0*/  F2FP.F16.F32.PACK_AB R9, R67, R66 ;  /* 0x000000424309723e */ /* 0x000fc400000000ff */
[----:B------:R-:W-:Y:S02]  /*def0*/  F2FP.F16.F32.PACK_AB R10, R69, R68 ;  /* 0x00000044450a723e */ /* 0x000fe400000000ff */
[----:B------:R-:W-:Y:S01]  /*df00*/  F2FP.F16.F32.PACK_AB R11, R71, R70 ;  /* 0x00000046470b723e */ /* 0x000fe200000000ff */
        /* <DEDUP_REMOVED lines=15> */
[----:B------:R-:W-:Y:S01]  /*e000*/  UMOV UR9, 0x20 ;  /* 0x0000002000097882 */ /* 0x000fe20000000000 */
[----:B------:R-:W-:Y:S02]  /*e010*/  UIMAD UR11, UR4, UR11, UR61 ;  /* 0x0000000b040b72a4 */ /* 0x000fe4000f8e023d */
[----:B------:R-:W-:Y:S01]  /*e020*/  UIADD3.X UR7, URZ, UR13, URZ, UP0, !UPT ;  /* 0x0000000d3f077290 */ /* 0x000fe200087fe43f */
[----:B------:R-:W-:-:S03]  /*e030*/  UMOV UR10, UR42 ;  /* 0x0000002a000a7c82 */ /* 0x000fc60008000000 */
[----:B------:R-:W-:Y:S01]  /*e040*/  UIADD3 UR8, UR8, 0x5ee00, URZ ;  /* 0x0005ee0008087890 */ /* 0x000fe2000fffe03f */
[----:B------:R-:W-:-:S08]  /*e050*/  UMOV UR12, UR44 ;  /* 0x0000002c000c7c82 */ /* 0x000fd00008000000 */
[----:B------:R2:W-:Y:S01]  /*e060*/  UTMASTG.4D [UR8], [UR6] ;  /* 0x00000008060073b5 */ /* 0x0005e20008018000 */
[----:B------:R0:W-:Y:S01]  /*e070*/  UTMACMDFLUSH ;  /* 0x00000000000079b7 */ /* 0x0001e20000000000 */
[----:B--2---:R-:W-:-:S04]  /*e080*/  DEPBAR.LE SB0, 0x1 ;  /* 0x000080400000791a */ /* 0x004fc80000000000 */
.L_x_74:
[----:B------:R-:W-:Y:S05]  /*e090*/  BSYNC B0 ;  /* 0x0000000000007941 */ /* 0x000fea0003800000 */
.L_x_73:
        /* <DEDUP_REMOVED lines=10> */
[----:B------:R1:W-:Y:S04]  /*e140*/  STSM.16.M88.4 [R17], R4 ;  /* 0x0000000411007844 */ /* 0x0003e80000000200 */
        /* <DEDUP_REMOVED lines=23> */
.L_x_76:
[----:B------:R-:W-:Y:S05]  /*e2c0*/  BSYNC B0 ;  /* 0x0000000000007941 */ /* 0x000fea0003800000 */
.L_x_75:
        /* <DEDUP_REMOVED lines=34> */
.L_x_78:
[----:B------:R-:W-:Y:S05]  /*e4f0*/  BSYNC B0 ;  /* 0x0000000000007941 */ /* 0x000fea0003800000 */
.L_x_77:
[----:B------:R-:W-:Y:S01]  /*e500*/  BAR.SYNC.DEFER_BLOCKING 0x1, 0x80 ;  /* 0x0042000000007b1d */ /* 0x000fe20000010000 */
[----:B------:R-:W-:Y:S02]  /*e510*/  F2FP.F16.F32.PACK_AB R112, R113, R112 ;  /* 0x000000707170723e */ /* 0x000fe400000000ff */
[----:B------:R-:W-:Y:S02]  /*e520*/  F2FP.F16.F32.PACK_AB R113, R115, R114 ;  /* 0x000000727371723e */ /* 0x000fe400000000ff */
[----:B-1----:R-:W-:Y:S01]  /*e530*/  F2FP.F16.F32.PACK_AB R12, R105, R104 ;  /* 0x00000068690c723e */ /* 0x002fe200000000ff */
        /* <DEDUP_REMOVED lines=30> */
.L_x_80:
[----:B------:R-:W-:Y:S05]  /*e720*/  BSYNC B0 ;  /* 0x0000000000007941 */ /* 0x000fea0003800000 */
.L_x_79:
[----:B------:R-:W-:Y:S01]  /*e730*/  BAR.SYNC.DEFER_BLOCKING 0x1, 0x80 ;  /* 0x0042000000007b1d */ /* 0x000fe20000010000 */
[----:B------:R-:W-:Y:S02]  /*e740*/  F2FP.F16.F32.PACK_AB R120, R121, R120 ;  /* 0x000000787978723e */ /* 0x000fe400000000ff */
        /* <DEDUP_REMOVED lines=15> */
[----:B----4-:R-:W4:Y:S02]  /*e840*/  FENCE.VIEW.ASYNC.S ;  /* 0x00000000000073c6 */ /* 0x010f240000000000 */
[----:B----4-:R-:W-:Y:S06]  /*e850*/  BAR.SYNC.DEFER_BLOCKING 0x1, 0x80 ;  /* 0x0042000000007b1d */ /* 0x010fec0000010000 */
        /* <DEDUP_REMOVED lines=14> */
[----:B----4-:R-:W-:-:S04]  /*e940*/  DEPBAR.LE SB0, 0x1 ;  /* 0x000080400000791a */ /* 0x010fc80000000000 */
.L_x_82:
[----:B------:R-:W-:Y:S05]  /*e950*/  BSYNC B0 ;  /* 0x0000000000007941 */ /* 0x000fea0003800000 */
.L_x_81:
        /* <DEDUP_REMOVED lines=17> */
[----:B-----5:R-:W5:Y:S02]  /*ea70*/  FENCE.VIEW.ASYNC.S ;  /* 0x00000000000073c6 */ /* 0x020f640000000000 */
[----:B-----5:R-:W-:Y:S06]  /*ea80*/  BAR.SYNC.DEFER_BLOCKING 0x1, 0x80 ;  /* 0x0042000000007b1d */ /* 0x020fec0000010000 */
        /* <DEDUP_REMOVED lines=14> */
[----:B-1----:R-:W-:-:S04]  /*eb70*/  DEPBAR.LE SB0, 0x1 ;  /* 0x000080400000791a */ /* 0x002fc80000000000 */
.L_x_84:
[----:B------:R-:W-:Y:S05]  /*eb80*/  BSYNC B0 ;  /* 0x0000000000007941 */ /* 0x000fea0003800000 */
.L_x_83:
[----:B------:R-:W-:Y:S06]  /*eb90*/  BAR.SYNC.DEFER_BLOCKING 0x1, 0x80 ;  /* 0x0042000000007b1d */ /* 0x000fec0000010000 */
[----:B------:R-:W-:Y:S01]  /*eba0*/  BSSY B0, `(.L_x_85) ;  /* 0x0000018000007945 */ /* 0x000fe20003800000 */
[----:B------:R1:W-:Y:S04]  /*ebb0*/  STSM.16.M88.4 [R17+0x1000], R136 ;  /* 0x0010008811007844 */ /* 0x0003e80000000200 */
        /* <DEDUP_REMOVED lines=20> */
[----:B------:R1:W-:Y:S02]  /*ed00*/  UTMASTG.4D [UR8], [UR6] ;  /* 0x00000008060073b5 */ /* 0x0003e40008018000 */
[----:B-1----:R0:W-:Y:S02]  /*ed10*/  UTMACMDFLUSH ;  /* 0x00000000000079b7 */ /* 0x0021e40000000000 */
.L_x_86:
[----:B------:R-:W-:Y:S05]  /*ed20*/  BSYNC B0 ;  /* 0x0000000000007941 */ /* 0x000fea0003800000 */
.L_x_85:
[----:B-12---:R-:W2:Y:S01]  /*ed30*/  LDL.LU R2, [R1] ;  /* 0x0000000001027983 */ /* 0x006ea20000300800 */
[----:B------:R-:W-:Y:S01]  /*ed40*/  R2UR UR4, R152 ;  /* 0x00000000980472ca */ /* 0x000fe200000e0000 */
[----:B------:R-:W-:-:S04]  /*ed50*/  DEPBAR.LE SB0, 0x0 ;  /* 0x000080000000791a */ /* 0x000fc80000000000 */
[----:B------:R-:W-:-:S08]  /*ed60*/  R2UR UR5, R226 ;  /* 0x00000000e20572ca */ /* 0x000fd000000e0000 */
[----:B------:R-:W-:-:S04]  /*ed70*/  ULEA UR4, UR4, 0xfffffff8, 0x3 ;  /* 0xfffffff804047891 */ /* 0x000fc8000f8e183f */
[----:B------:R-:W-:Y:S02]  /*ed80*/  ULOP3.LUT UR4, UR4, 0x8, URZ, 0xc0, !UPT ;  /* 0x0000000804047892 */ /* 0x000fe4000f8ec03f */
[----:B------:R-:W-:Y:S02]  /*ed90*/  ULOP3.LUT UR5, UR5, 0x1, URZ, 0x3c, !UPT ;  /* 0x0000000105057892 */ /* 0x000fe4000f8e3c3f */
[----:B------:R-:W-:-:S04]  /*eda0*/  ULOP3.LUT UR4, UR4, 0x18, URZ, 0x3c, !UPT ;  /* 0x0000001804047892 */ /* 0x000fc8000f8e3c3f */
[----:B------:R-:W-:Y:S02]  /*edb0*/  MOV R226, UR5 ;  /* 0x0000000500e27c02 */ /* 0x000fe40008000f00 */
[----:B----4-:R-:W-:Y:S01]  /*edc0*/  MOV R0, UR4 ;  /* 0x0000000400007c02 */ /* 0x010fe20008000f00 */
[----:B------:R-:W-:-:S03]  /*edd0*/  ULDC UR4, c[0x0][0xc] ;  /* 0x0000030000047ab9 */ /* 0x000fc60000000800 */
[----:B------:R1:W-:Y:S01]  /*ede0*/  SYNCS.ARRIVE.TRANS64.A1T0 RZ, [R0+UR37+0x64490], RZ ;  /* 0x064490ff00ff79a7 */ /* 0x0003e20008100025 */
[----:B--2---:R-:W-:Y:S01]  /*edf0*/  IADD3 R2, R2, UR4, RZ ;  /* 0x0000000402027c10 */ /* 0x004fe2000fffe0ff */
[----:B------:R-:W-:-:S03]  /*ee00*/  ULDC UR4, c[0x0][0xa00] ;  /* 0x0002800000047ab9 */ /* 0x000fc60000000800 */
[----:B------:R-:W-:Y:S01]  /*ee10*/  ISETP.GE.AND P0, PT, R2, UR4, PT ;  /* 0x0000000402007c0c */ /* 0x000fe2000bf06270 */
[----:B------:R1:W-:-:S12]  /*ee20*/  STL [R1], R2 ;  /* 0x0000000201007387 */ /* 0x0003d80000100800 */
[----:B-1----:R-:W-:Y:S05]  /*ee30*/  @!P0 BRA `(.L_x_87) ;  /* 0xffffff1c00e08947 */ /* 0x002fea000383ffff */
[----:B------:R-:W-:Y:S05]  /*ee40*/  EXIT ;  /* 0x000000000000794d */ /* 0x000fea0003800000 */
.L_x_6:
[----:B------:R-:W-:-:S08]  /*ee50*/  NOP ;  /* 0x0000000000007918 */ /* 0x000fd00000000000 */
[----:B------:R-:W2:-:S00]  /*ee60*/  USETMAXREG.DEALLOC.CTAPOOL 0x18 ;  /* 0x00000018000079c8 */ /* 0x000e8000080e0500 */
[----:B------:R-:W-:-:S13]  /*ee70*/  PLOP3.LUT P3, PT, PT, PT, UP0, 0x80, 0x0 ;  /* 0x000000000000781c */ /* 0x000fda0003f6f008 */
[----:B--2---:R-:W-:Y:S05]  /*ee80*/  @!P3 BRA `(.L_x_88) ;  /* 0x0000000800d0b947 */ /* 0x004fea0003800000 */
[----:B------:R-:W-:-:S13]  /*ee90*/  PLOP3.LUT P2, PT, PT, PT, UP1, 0x80, 0x0 ;  /* 0x000000000000781c */ /* 0x000fda0003f4f018 */
[----:B-1----:R-:W-:Y:S05]  /*eea0*/  @P2 EXIT ;  /* 0x000000000000294d */ /* 0x002fea0003800000 */
[----:B------:R-:W2:Y:S01]  /*eeb0*/  LDL R0, [R1] ;  /* 0x0000000001007983 */ /* 0x000ea20000100800 */
[----:B------:R-:W-:Y:S02]  /*eec0*/  ULDC UR4, c[0x0][0xa00] ;  /* 0x0002800000047ab9 */ /* 0x000fe40000000800 */
[----:B--2---:R-:W-:-:S13]  /*eed0*/  ISETP.GE.AND P2, PT, R0, UR4, PT ;  /* 0x0000000400007c0c */ /* 0x004fda000bf46270 */
[----:B------:R-:W-:Y:S05]  /*eee0*/  @P2 EXIT ;  /* 0x000000000000294d */ /* 0x000fea0003800000 */
[----:B------:R-:W2:Y:S01]  /*eef0*/  LDL.LU R2, [R1+0x8] ;  /* 0x0000080001027983 */ /* 0x000ea20000300800 */
[----:B------:R-:W-:Y:S01]  /*ef00*/  BSSY B0, `(.L_x_89) ;  /* 0x00000ab000007945 */ /* 0x000fe20003800000 */
[----:B------:R-:W-:Y:S01]  /*ef10*/  MOV R4, 0x1 ;  /* 0x0000000100047802 */ /* 0x000fe20000000f00 */
[----:B------:R-:W-:Y:S01]  /*ef20*/  ULDC UR21, c[0x0][0xc] ;  /* 0x0000030000157ab9 */ /* 0x000fe20000000800 */
[----:B------:R-:W1:Y:S01]  /*ef30*/  S2R R0, SR_TID.X ;  /* 0x0000000000007919 */ /* 0x000e620000002100 */
[----:B------:R-:W-:Y:S01]  /*ef40*/  MOV R5, 0x1 ;  /* 0x0000000100057802 */ /* 0x000fe20000000f00 */
[----:B------:R-:W-:Y:S01]  /*ef50*/  ULDC.64 UR18, c[0x0][0x198] ;  /* 0x0000660000127ab9 */ /* 0x000fe20000000a00 */
[----:B------:R-:W-:Y:S01]  /*ef60*/  ULDC UR22, c[0x0][0xa00] ;  /* 0x0002800000167ab9 */ /* 0x000fe20000000800 */
[----:B-1----:R-:W-:Y:S02]  /*ef70*/  LOP3.LUT P2, RZ, R0, 0x1f, RZ, 0xc0, !PT ;  /* 0x0000001f00ff7812 */ /* 0x002fe4000784c0ff */
[----:B------:R-:W-:-:S02]  /*ef80*/  MOV R0, RZ ;  /* 0x000000ff00007202 */ /* 0x000fc40000000f00 */
[----:B------:R-:W-:Y:S02]  /*ef90*/  PLOP3.LUT P0, PT, P2, P0, PT, 0x2a, 0x0 ;  /* 0x000000000000781c */ /* 0x000fe40001700572 */
[----:B--2---:R-:W-:-:S13]  /*efa0*/  R2UR UR4, R2 ;  /* 0x00000000020472ca */ /* 0x004fda00000e0000 */
[----:B------:R-:W-:-:S12]  /*efb0*/  ULOP3.LUT UR20, UR4, 0x2, URZ, 0xfc, !UPT ;  /* 0x0000000204147892 */ /* 0x000fd8000f8efc3f */
.L_x_104:
[----:B------:R-:W2:Y:S01]  /*efc0*/  LDL R16, [R1] ;  /* 0x0000000001107983 */ /* 0x000ea20000100800 */
[----:B------:R-:W1:Y:S01]  /*efd0*/  LDC R6, c[0x0][0xa04] ;  /* 0x00028100ff067b82 */ /* 0x000e620000000800 */
[----:B------:R-:W-:-:S07]  /*efe0*/  UMOV UR4, 0xffffffff ;  /* 0xffffffff00047882 */ /* 0x000fce0000000000 */
[----:B------:R-:W3:Y:S08]  /*eff0*/  LDC R10, c[0x0][0xa10] ;  /* 0x00028400ff0a7b82 */ /* 0x000ef00000000800 */
[----:B------:R-:W4:Y:S01]  /*f000*/  LDC R13, c[0x0][0xa1c] ;  /* 0x00028700ff0d7b82 */ /* 0x000f220000000800 */
[----:B-1----:R-:W-:Y:S02]  /*f010*/  ISETP.NE.AND P2, PT, R6, 0x1, PT ;  /* 0x000000010600780c */ /* 0x002fe40003f45270 */
[----:B---3--:R-:W-:-:S11]  /*f020*/  ISETP.NE.AND P3, PT, R10, 0x1, PT ;  /* 0x000000010a00780c */ /* 0x008fd60003f65270 */
[----:B------:R-:W2:Y:S01]  /*f030*/  @P2 LDC.64 R8, c[0x0][0xa08] ;  /* 0x00028200ff082b82 */ /* 0x000ea20000000a00 */
[----:B----4-:R-:W-:-:S07]  /*f040*/  ISETP.NE.AND P4, PT, R13, 0x1, PT ;  /* 0x000000010d00780c */ /* 0x010fce0003f85270 */
[----:B------:R-:W1:Y:S08]  /*f050*/  @P3 LDC R12, c[0x0][0xa14] ;  /* 0x00028500ff0c3b82 */ /* 0x000e700000000800 */
[----:B------:R-:W3:Y:S08]  /*f060*/  @P3 LDC R11, c[0x0][0xa18] ;  /* 0x00028600ff0b3b82 */ /* 0x000ef00000000800 */
[----:B------:R-:W4:Y:S01]  /*f070*/  @P4 LDC.64 R2, c[0x0][0xa20] ;  /* 0x00028800ff024b82 */ /* 0x000f220000000a00 */
[----:B--2---:R-:W-:Y:S01]  /*f080*/  @P2 IMAD.HI.U32 R8, R16, R8, RZ ;  /* 0x0000000810082227 */ /* 0x004fe200078e00ff */
[----:B------:R-:W-:-:S04]  /*f090*/  MOV R7, R16 ;  /* 0x0000001000077202 */ /* 0x000fc80000000f00 */
[----:B------:R-:W-:-:S04]  /*f0a0*/  @P2 SHF.R.U32.HI R7, RZ, R9, R8 ;  /* 0x00000009ff072219 */ /* 0x000fc80000011608 */
[----:B------:R-:W-:Y:S01]  /*f0b0*/  MOV R9, R7 ;  /* 0x0000000700097202 */ /* 0x000fe20000000f00 */
[----:B-1----:R-:W-:-:S05]  /*f0c0*/  @P3 IMAD.HI.U32 R8, R7, R12, RZ ;  /* 0x0000000c07083227 */ /* 0x002fca00078e00ff */
[----:B---3--:R-:W-:-:S05]  /*f0d0*/  @P3 SHF.R.U32.HI R9, RZ, R11, R8 ;  /* 0x0000000bff093219 */ /* 0x008fca0000011608 */
[----:B----4-:R-:W-:Y:S01]  /*f0e0*/  @P4 IMAD.HI.U32 R8, R9, R2, RZ ;  /* 0x0000000209084227 */ /* 0x010fe200078e00ff */
[----:B------:R-:W-:-:S04]  /*f0f0*/  MOV R2, R9 ;  /* 0x0000000900027202 */ /* 0x000fc80000000f00 */
[----:B------:R-:W-:Y:S02]  /*f100*/  @P4 SHF.R.U32.HI R2, RZ, R3, R8 ;  /* 0x00000003ff024219 */ /* 0x000fe40000011608 */
[----:B------:R-:W-:Y:S02]  /*f110*/  IADD3 R3, -R9, RZ, RZ ;  /* 0x000000ff09037210 */ /* 0x000fe40007ffe1ff */
[----:B------:R-:W-:-:S03]  /*f120*/  IADD3 R2, -R2, RZ, RZ ;  /* 0x000000ff02027210 */ /* 0x000fc60007ffe1ff */
[----:B------:R-:W-:Y:S02]  /*f130*/  IMAD R10, R10, R3, R7 ;  /* 0x000000030a0a7224 */ /* 0x000fe400078e0207 */
[----:B------:R-:W-:Y:S01]  /*f140*/  IMAD R2, R13, R2, R9 ;  /* 0x000000020d027224 */ /* 0x000fe200078e0209 */
[----:B------:R-:W-:Y:S06]  /*f150*/  BRA.DIV UR4, `(.L_x_90) ;  /* 0x0000001e04a87947 */ /* 0x000fec000b800000 */
[----:B------:R-:W-:-:S13]  /*f160*/  ELECT P6, URZ, PT ;  /* 0x00000000003f782f */ /* 0x000fda00038c0000 */
.L_x_142:
[----:B------:R-:W-:Y:S01]  /*f170*/  IADD3 R3, -R7, RZ, RZ ;  /* 0x000000ff07037210 */ /* 0x000fe20007ffe1ff */
[----:B------:R-:W-:Y:S04]  /*f180*/  BSSY B1, `(.L_x_91) ;  /* 0x0000039000017945 */ /* 0x000fe80003800000 */
[----:B------:R-:W-:Y:S01]  /*f190*/  IMAD R3, R6, R3, R16 ;  /* 0x0000000306037224 */ /* 0x000fe200078e0210 */
[----:B------:R-:W-:-:S04]  /*f1a0*/  MOV R6, RZ ;  /* 0x000000ff00067202 */ /* 0x000fc80000000f00 */
[----:B------:R-:W-:Y:S01]  /*f1b0*/  SHF.L.U32 R3, R3, 0x7, RZ ;  /* 0x0000000703037819 */ /* 0x000fe200000006ff */
[----:B------:R-:W-:Y:S06]  /*f1c0*/  @!P6 BRA `(.L_x_92) ;  /* 0x0000000000d0e947 */ /* 0x000fec0003800000 */
[----:B------:R-:W1:Y:S01]  /*f1d0*/  S2R R7, SR_CgaCtaId ;  /* 0x0000000000077919 */ /* 0x000e620000008800 */
[----:B------:R-:W-:-:S04]  /*f1e0*/  MOV R6, 0x400 ;  /* 0x0000040000067802 */ /* 0x000fc80000000f00 */
[----:B-1----:R-:W-:Y:S02]  /*f1f0*/  LEA R9, R7, R6, 0x18 ;  /* 0x0000000607097211 */ /* 0x002fe400078ec0ff */
[----:B------:R-:W-:Y:S02]  /*f200*/  SHF.L.U32 R6, R5, 0x1f, RZ ;  /* 0x0000001f05067819 */ /* 0x000fe400000006ff */
[----:B------:R-:W-:-:S04]  /*f210*/  LEA R7, R0, R9, 0x3 ;  /* 0x0000000900077211 */ /* 0x000fc800078e18ff */
[----:B------:R-:W1:Y:S02]  /*f220*/  SYNCS.PHASECHK.TRANS64.TRYWAIT P2, [R7+URZ+0x64460], R6 ;  /* 0x06446006070075a7 */ /* 0x000e64000804017f */
[----:B-1----:R-:W-:Y:S05]  /*f230*/  @!P2 BRA `(.L_x_93) ;  /* 0x0000001c0090a947 */ /* 0x002fea0003800000 */
.L_x_143:
[----:B------:R-:W-:Y:S01]  /*f240*/  UPRMT UR4, UR20, 0x9910, URZ ;  /* 0x0000991014047896 */ /* 0x000fe2000800003f */
[----:B-1----:R-:W-:-:S03]  /*f250*/  @P1 MOV R6, 0x8000 ;  /* 0x0000800000061802 */ /* 0x002fc60000000f00 */
[----:B------:R-:W-:Y:S01]  /*f260*/  UISETP.NE.AND UP0, UPT, UR4, 0x2, UPT ;  /* 0x000000020400788c */ /* 0x000fe2000bf05270 */
[----:B------:R1:W-:Y:S05]  /*f270*/  @P1 SYNCS.ARRIVE.TRANS64 RZ, [R7+URZ+0x64450], R6 ;  /* 0x0644500607ff19a7 */ /* 0x0003ea000800003f */
[----:B------:R-:W-:-:S13]  /*f280*/  PLOP3.LUT P2, PT, PT, PT, UP0, 0x80, 0x0 ;  /* 0x000000000000781c */ /* 0x000fda0003f4f008 */
[----:B-1----:R-:W-:Y:S05]  /*f290*/  @P2 BRA `(.L_x_94) ;  /* 0x0000000000042947 */ /* 0x002fea0003800000 */
[----:B------:R-:W-:Y:S01]  /*f2a0*/  BPT.TRAP 0x1 ;  /* 0x000000040000795c */ /* 0x000fe20000300000 */
.L_x_94:
[----:B------:R-:W-:Y:S05]  /*f2b0*/  @P0 BRA `(.L_x_95) ;  /* 0x0000000000040947 */ /* 0x000fea0003800000 */
[----:B------:R-:W-:Y:S01]  /*f2c0*/  BPT.TRAP 0x1 ;  /* 0x000000040000795c */ /* 0x000fe20000300000 */
.L_x_95:
[----:B------:R-:W-:Y:S01]  /*f2d0*/  R2UR UR5, R9 ;  /* 0x00000000090572ca */ /* 0x000fe200000e0000 */
[----:B------:R-:W-:Y:S01]  /*f2e0*/  UIADD3 UR4, UP0, UR18, 0xf0, URZ ;  /* 0x000000f012047890 */ /* 0x000fe2000ff1e03f */
[----:B------:R-:W-:Y:S01]  /*f2f0*/  R2UR UR8, R0 ;  /* 0x00000000000872ca */ /* 0x000fe200000e0000 */
[----:B------:R-:W-:Y:S01]  /*f300*/  UMOV UR10, URZ ;  /* 0x0000003f000a7c82 */ /* 0x000fe20008000000 */
[----:B------:R-:W-:Y:S01]  /*f310*/  R2UR UR9, R7 ;  /* 0x00000000070972ca */ /* 0x000fe200000e0000 */
[----:B------:R-:W-:Y:S01]  /*f320*/  UMOV UR6, 0x0 ;  /* 0x0000000000067882 */ /* 0x000fe20000000000 */
[----:B------:R-:W-:Y:S01]  /*f330*/  R2UR UR11, R3 ;  /* 0x00000000030b72ca */ /* 0x000fe200000e0000 */
[----:B------:R-:W-:Y:S01]  /*f340*/  UMOV UR7, 0x10000000 ;  /* 0x1000000000077882 */ /* 0x000fe20000000000 */
[----:B------:R-:W-:Y:S01]  /*f350*/  R2UR UR12, R10 ;  /* 0x000000000a0c72ca */ /* 0x000fe200000e0000 */
[----:B------:R-:W-:Y:S01]  /*f360*/  UMOV UR15, 0x40 ;  /* 0x00000040000f7882 */ /* 0x000fe20000000000 */
[----:B------:R-:W-:-:S02]  /*f370*/  R2UR UR13, R2 ;  /* 0x00000000020d72ca */ /* 0x000fc400000e0000 */
[----:B------:R-:W-:-:S03]  /*f380*/  IADD3 R0, R0, 0x1, RZ ;  /* 0x0000000100007810 */ /* 0x000fc60007ffe0ff */
[----:B------:R-:W-:Y:S01]  /*f390*/  ULEA UR8, UR8, UR5, 0xf ;  /* 0x0000000508087291 */ /* 0x000fe2000f8e783f */
[C---:B------:R-:W-:Y:S01]  /*f3a0*/  ISETP.NE.AND P2, PT, R0.reuse, 0x2, PT ;  /* 0x000000020000780c */ /* 0x040fe20003f45270 */
[----:B------:R-:W-:Y:S02]  /*f3b0*/  UIADD3 UR9, UR9, 0x64450, URZ ;  /* 0x0006445009097890 */ /* 0x000fe4000fffe03f */
[----:B------:R-:W-:Y:S01]  /*f3c0*/  UIADD3.X UR5, URZ, UR19, URZ, UP0, !UPT ;  /* 0x000000133f057290 */ /* 0x000fe200087fe43f */
[----:B------:R-:W-:Y:S01]  /*f3d0*/  SEL R6, RZ, 0x1, P2 ;  /* 0x00000001ff067807 */ /* 0x000fe20001000000 */
[----:B------:R-:W-:Y:S01]  /*f3e0*/  UIADD3 UR14, UR8, 0x2000, URZ ;  /* 0x00002000080e7890 */ /* 0x000fe2000fffe03f */
[----:B------:R-:W-:Y:S01]  /*f3f0*/  SEL R0, R0, RZ, P2 ;  /* 0x000000ff00007207 */ /* 0x000fe20001000000 */
[----:B------:R-:W-:Y:S01]  /*f400*/  UIADD3 UR16, UR8, 0x4000, URZ ;  /* 0x0000400008107890 */ /* 0x000fe2000fffe03f */
[----:B------:R-:W-:Y:S01]  /*f410*/  LOP3.LUT R5, R5, R6, RZ, 0x3c, !PT ;  /* 0x0000000605057212 */ /* 0x000fe200078e3cff */
[----:B------:R-:W-:Y:S01]  /*f420*/  UIADD3 UR17, UR8, 0x6000, URZ ;  /* 0x0000600008117890 */ /* 0x000fe2000fffe03f */
[----:B------:R-:W-:-:S02]  /*f430*/  MOV R6, 0x40 ;  /* 0x0000004000067802 */ /* 0x000fc40000000f00 */
[----:B------:R1:W-:Y:S02]  /*f440*/  UTMALDG.4D [UR8], [UR4], desc[UR6] ;  /* 0x00000608040075b4 */ /* 0x0003e40008019000 */
[----:B-1----:R-:W-:Y:S01]  /*f450*/  UMOV UR8, UR14 ;  /* 0x0000000e00087c82 */ /* 0x002fe20008000000 */
[----:B------:R-:W-:Y:S01]  /*f460*/  UMOV UR10, UR15 ;  /* 0x0000000f000a7c82 */ /* 0x000fe20008000000 */
[----:B------:R-:W-:Y:S01]  /*f470*/  UMOV UR14, 0x80 ;  /* 0x00000080000e7882 */ /* 0x000fe20000000000 */
[----:B------:R1:W-:Y:S02]  /*f480*/  UTMALDG.4D [UR8], [UR4], desc[UR6] ;  /* 0x00000608040075b4 */ /* 0x0003e40008019000 */
[----:B-1----:R-:W-:Y:S01]  /*f490*/  UMOV UR8, UR16 ;  /* 0x0000001000087c82 */ /* 0x002fe20008000000 */
[----:B------:R-:W-:Y:S01]  /*f4a0*/  UMOV UR10, UR14 ;  /* 0x0000000e000a7c82 */ /* 0x000fe20008000000 */
[----:B------:R-:W-:Y:S01]  /*f4b0*/  UMOV UR14, 0xc0 ;  /* 0x000000c0000e7882 */ /* 0x000fe20000000000 */
[----:B------:R1:W-:Y:S02]  /*f4c0*/  UTMALDG.4D [UR8], [UR4], desc[UR6] ;  /* 0x00000608040075b4 */ /* 0x0003e40008019000 */
[----:B-1----:R-:W-:Y:S01]  /*f4d0*/  UMOV UR8, UR17 ;  /* 0x0000001100087c82 */ /* 0x002fe20008000000 */
[----:B------:R-:W-:-:S02]  /*f4e0*/  UMOV UR10, UR14 ;  /* 0x0000000e000a7c82 */ /* 0x000fc40008000000 */
[----:B------:R1:W-:Y:S02]  /*f4f0*/  UTMALDG.4D [UR8], [UR4], desc[UR6] ;  /* 0x00000608040075b4 */ /* 0x0003e40008019000 */
[----:B-1----:R-:W-:Y:S01]  /*f500*/  NOP ;  /* 0x0000000000007918 */ /* 0x002fe20000000000 */
.L_x_92:
[----:B------:R-:W-:Y:S05]  /*f510*/  BSYNC B1 ;  /* 0x0000000000017941 */ /* 0x000fea0003800000 */
.L_x_91:
[----:B------:R-:W-:Y:S01]  /*f520*/  LOP3.LUT P2, RZ, R4, 0xff, RZ, 0xc0, !PT ;  /* 0x000000ff04ff7812 */ /* 0x000fe2000784c0ff */
[----:B------:R-:W-:-:S12]  /*f530*/  BSSY B1, `(.L_x_96) ;  /* 0x0000009000017945 */ /* 0x000fd80003800000 */
[----:B------:R-:W-:Y:S05]  /*f540*/  @!P2 BRA `(.L_x_97) ;  /* 0x00000000001ca947 */ /* 0x000fea0003800000 */
[----:B------:R-:W1:Y:S01]  /*f550*/  S2R R7, SR_CgaCtaId ;  /* 0x0000000000077919 */ /* 0x000e620000008800 */
[----:B------:R-:W-:-:S04]  /*f560*/  MOV R4, 0x400 ;  /* 0x0000040000047802 */ /* 0x000fc80000000f00 */
[----:B-1----:R-:W-:Y:S02]  /*f570*/  LEA R7, R7, R4, 0x18 ;  /* 0x0000000407077211 */ /* 0x002fe400078ec0ff */
[----:B------:R-:W-:Y:S02]  /*f580*/  SHF.L.U32 R4, RZ, 0x1f, RZ ;  /* 0x0000001fff047819 */ /* 0x000fe400000006ff */
[----:B------:R1:W-:Y:S02]  /*f590*/  SYNCS.ARRIVE.TRANS64.A1T0 RZ, [R7+URZ+0x644b0], RZ ;  /* 0x0644b0ff07ff79a7 */ /* 0x0003e4000810003f */
[----:B------:R-:W2:Y:S02]  /*f5a0*/  SYNCS.PHASECHK.TRANS64.TRYWAIT P2, [R7+URZ+0x644b0], R4 ;  /* 0x0644b004070075a7 */ /* 0x000ea4000804017f */
[----:B-12---:R-:W-:Y:S05]  /*f5b0*/  @!P2 BRA `(.L_x_98) ;  /* 0x0000001800c4a947 */ /* 0x006fea0003800000 */
.L_x_97:
[----:B------:R-:W-:Y:S05]  /*f5c0*/  BSYNC B1 ;  /* 0x0000000000017941 */ /* 0x000fea0003800000 */
.L_x_96:
[----:B------:R-:W-:Y:S04]  /*f5d0*/  BSSY B1, `(.L_x_99) ;  /* 0x0000037000017945 */ /* 0x000fe80003800000 */
[----:B------:R-:W-:Y:S05]  /*f5e0*/  @!P6 BRA `(.L_x_100) ;  /* 0x0000000000d4e947 */ /* 0x000fea0003800000 */
[----:B-1----:R-:W1:Y:S01]  /*f5f0*/  S2R R7, SR_CgaCtaId ;  /* 0x0000000000077919 */ /* 0x002e620000008800 */
[----:B------:R-:W-:Y:S02]  /*f600*/  MOV R4, 0x400 ;  /* 0x0000040000047802 */ /* 0x000fe40000000f00 */
[----:B------:R-:W-:Y:S02]  /*f610*/  SHF.L.U32 R9, R5, 0x1f, RZ ;  /* 0x0000001f05097819 */ /* 0x000fe400000006ff */
[----:B-1----:R-:W-:-:S04]  /*f620*/  LEA R7, R7, R4, 0x18 ;  /* 0x0000000407077211 */ /* 0x002fc800078ec0ff */
[----:B------:R-:W-:-:S04]  /*f630*/  LEA R4, R0, R7, 0x3 ;  /* 0x0000000700047211 */ /* 0x000fc800078e18ff */
[----:B------:R-:W1:Y:S02]  /*f640*/  SYNCS.PHASECHK.TRANS64.TRYWAIT P2, [R4+URZ+0x64460], R9 ;  /* 0x06446009040075a7 */ /* 0x000e64000804017f */
[----:B-1----:R-:W-:Y:S05]  /*f650*/  @!P2 BRA `(.L_x_101) ;  /* 0x0000001800b0a947 */ /* 0x002fea0003800000 */
.L_x_144:
[----:B------:R-:W-:Y:S01]  /*f660*/  UPRMT UR4, UR20, 0x9910, URZ ;  /* 0x0000991014047896 */ /* 0x000fe2000800003f */
[----:B-1----:R-:W-:-:S03]  /*f670*/  @P1 MOV R9, 0x8000 ;  /* 0x0000800000091802 */ /* 0x002fc60000000f00 */
[----:B------:R-:W-:Y:S01]  /*f680*/  UISETP.NE.AND UP0, UPT, UR4, 0x2, UPT ;  /* 0x000000020400788c */ /* 0x000fe2000bf05270 */
[----:B------:R1:W-:Y:S05]  /*f690*/  @P1 SYNCS.ARRIVE.TRANS64 RZ, [R4+URZ+0x64450], R9 ;  /* 0x0644500904ff19a7 */ /* 0x0003ea000800003f */
[----:B------:R-:W-:-:S13]  /*f6a0*/  PLOP3.LUT P2, PT, PT, PT, UP0, 0x80, 0x0 ;  /* 0x000000000000781c */ /* 0x000fda0003f4f008 */
[----:B-1----:R-:W-:Y:S05]  /*f6b0*/  @P2 BRA `(.L_x_102) ;  /* 0x0000000000042947 */ /* 0x002fea0003800000 */
[----:B------:R-:W-:Y:S01]  /*f6c0*/  BPT.TRAP 0x1 ;  /* 0x000000040000795c */ /* 0x000fe20000300000 */
.L_x_102:
[----:B------:R-:W-:Y:S05]  /*f6d0*/  @P0 BRA `(.L_x_103) ;  /* 0x0000000000040947 */ /* 0x000fea0003800000 */
[----:B------:R-:W-:Y:S01]  /*f6e0*/  BPT.TRAP 0x1 ;  /* 0x000000040000795c */ /* 0x000fe20000300000 */
.L_x_103:
        /* <DEDUP_REMOVED lines=11> */
[----:B------:R-:W-:Y:S02]  /*f7a0*/  R2UR UR13, R2 ;  /* 0x00000000020d72ca */ /* 0x000fe400000e0000 */
[----:B------:R-:W-:-:S03]  /*f7b0*/  IADD3 R0, R0, 0x1, RZ ;  /* 0x0000000100007810 */ /* 0x000fc60007ffe0ff */
[----:B------:R-:W-:Y:S01]  /*f7c0*/  UIADD3 UR11, UR11, UR9, URZ ;  /* 0x000000090b0b7290 */ /* 0x000fe2000fffe03f */
[C---:B------:R-:W-:Y:S01]  /*f7d0*/  ISETP.NE.AND P2, PT, R0.reuse, 0x2, PT ;  /* 0x000000020000780c */ /* 0x040fe20003f45270 */
[----:B------:R-:W-:Y:S02]  /*f7e0*/  ULEA UR8, UR8, UR5, 0xf ;  /* 0x0000000508087291 */ /* 0x000fe4000f8e783f */
[----:B------:R-:W-:Y:S01]  /*f7f0*/  UIADD3 UR9, UR14, 0x64450, URZ ;  /* 0x000644500e097890 */ /* 0x000fe2000fffe03f */
[----:B------:R-:W-:Y:S01]  /*f800*/  SEL R2, RZ, 0x1, P2 ;  /* 0x00000001ff027807 */ /* 0x000fe20001000000 */
[----:B------:R-:W-:Y:S01]  /*f810*/  UIADD3.X UR5, URZ, UR19, URZ, UP0, !UPT ;  /* 0x000000133f057290 */ /* 0x000fe200087fe43f */
[----:B------:R-:W-:Y:S01]  /*f820*/  SEL R0, R0, RZ, P2 ;  /* 0x000000ff00007207 */ /* 0x000fe20001000000 */
[----:B------:R-:W-:Y:S01]  /*f830*/  UIADD3 UR14, UR8, 0x2000, URZ ;  /* 0x00002000080e7890 */ /* 0x000fe2000fffe03f */
[----:B------:R-:W-:Y:S01]  /*f840*/  LOP3.LUT R5, R5, R2, RZ, 0x3c, !PT ;  /* 0x0000000205057212 */ /* 0x000fe200078e3cff */
[----:B------:R-:W-:-:S02]  /*f850*/  UIADD3 UR16, UR8, 0x4000, URZ ;  /* 0x0000400008107890 */ /* 0x000fc4000fffe03f */
[----:B------:R-:W-:-:S03]  /*f860*/  UIADD3 UR17, UR8, 0x6000, URZ ;  /* 0x0000600008117890 */ /* 0x000fc6000fffe03f */
        /* <DEDUP_REMOVED lines=12> */
[----:B--2---:R-:W-:Y:S01]  /*f930*/  NOP ;  /* 0x0000000000007918 */ /* 0x004fe20000000000 */
.L_x_100:
[----:B------:R-:W-:Y:S05]  /*f940*/  BSYNC B1 ;  /* 0x0000000000017941 */ /* 0x000fea0003800000 */
.L_x_99:
[----:B------:R-:W2:Y:S01]  /*f950*/  LDL.LU R2, [R1] ;  /* 0x0000000001027983 */ /* 0x000ea20000300800 */
[----:B-1----:R-:W-:Y:S02]  /*f960*/  PRMT R4, RZ, 0x7610, R4 ;  /* 0x00007610ff047816 */ /* 0x002fe40000000004 */
[----:B--2---:R-:W-:-:S04]  /*f970*/  IADD3 R2, R2, UR21, RZ ;  /* 0x0000001502027c10 */ /* 0x004fc8000fffe0ff */
[----:B------:R-:W-:Y:S01]  /*f980*/  ISETP.GE.AND P2, PT, R2, UR22, PT ;  /* 0x0000001602007c0c */ /* 0x000fe2000bf46270 */
[----:B------:R1:W-:-:S12]  /*f990*/  STL [R1], R2 ;  /* 0x0000000201007387 */ /* 0x0003d80000100800 */
[----:B-1----:R-:W-:Y:S05]  /*f9a0*/  @!P2 BRA `(.L_x_104) ;  /* 0xfffffff40084a947 */ /* 0x002fea000383ffff */
[----:B------:R-:W-:Y:S05]  /*f9b0*/  BSYNC B0 ;  /* 0x0000000000007941 */ /* 0x000fea0003800000 */
.L_x_89:
[----:B------:R-:W-:Y:S05]  /*f9c0*/  EXIT ;  /* 0x000000000000794d */ /* 0x000fea0003800000 */
.L_x_88:
[----:B------:R-:W2:Y:S01]  /*f9d0*/  LDL R0, [R1] ;  /* 0x0000000001007983 */ /* 0x000ea20000100800 */
[----:B-1----:R-:W-:Y:S02]  /*f9e0*/  ULDC UR4, c[0x0][0xa00] ;  /* 0x0002800000047ab9 */ /* 0x002fe40000000800 */
[----:B--2---:R-:W-:-:S13]  /*f9f0*/  ISETP.GE.AND P0, PT, R0, UR4, PT ;  /* 0x0000000400007c0c */ /* 0x004fda000bf06270 */
[----:B------:R-:W-:Y:S05]  /*fa00*/  @P0 EXIT ;  /* 0x000000000000094d */ /* 0x000fea0003800000 */
[----:B------:R-:W2:Y:S01]  /*fa10*/  LDL.LU R2, [R1+0xc] ;  /* 0x00000c0001027983 */ /* 0x000ea20000300800 */
[----:B------:R-:W-:Y:S01]  /*fa20*/  BSSY B0, `(.L_x_105) ;  /* 0x0000124000007945 */ /* 0x000fe20003800000 */
[----:B------:R-:W-:Y:S01]  /*fa30*/  MOV R5, 0x1 ;  /* 0x0000000100057802 */ /* 0x000fe20000000f00 */
[----:B------:R-:W-:Y:S01]  /*fa40*/  ULDC.64 UR16, c[0x0][0x198] ;  /* 0x0000660000107ab9 */ /* 0x000fe20000000a00 */
[----:B------:R-:W1:Y:S01]  /*fa50*/  S2R R0, SR_TID.X ;  /* 0x0000000000007919 */ /* 0x000e620000002100 */
[----:B------:R-:W-:Y:S01]  /*fa60*/  MOV R4, 0x1 ;  /* 0x0000000100047802 */ /* 0x000fe20000000f00 */
[----:B------:R-:W-:Y:S01]  /*fa70*/  ULDC UR21, c[0x0][0xc] ;  /* 0x0000030000157ab9 */ /* 0x000fe20000000800 */
[----:B-1----:R-:W-:Y:S02]  /*fa80*/  LOP3.LUT P0, RZ, R0, 0x1f, RZ, 0xc0, !PT ;  /* 0x0000001f00ff7812 */ /* 0x002fe4000780c0ff */
[----:B------:R-:W-:Y:S02]  /*fa90*/  MOV R0, RZ ;  /* 0x000000ff00007202 */ /* 0x000fe40000000f00 */
[----:B------:R-:W-:-:S02]  /*faa0*/  PLOP3.LUT P0, PT, P0, P2, PT, 0x2a, 0x0 ;  /* 0x000000000000781c */ /* 0x000fc40000704572 */
[----:B--2---:R-:W-:-:S13]  /*fab0*/  R2UR UR4, R2 ;  /* 0x00000000020472ca */ /* 0x004fda00000e0000 */
[----:B------:R-:W-:-:S12]  /*fac0*/  ULOP3.LUT UR20, UR4, 0x2, URZ, 0xfc, !UPT ;  /* 0x0000000204147892 */ /* 0x000fd8000f8efc3f */
.L_x_132:
        /* <DEDUP_REMOVED lines=17> */
[----:B---3--:R-:W-:-:S04]  /*fbe0*/  @P4 SHF.R.U32.HI R7, RZ, R12, R9 ;  /* 0x0000000cff074219 */ /* 0x008fc80000011609 */
[----:B------:R-:W-:Y:S01]  /*fbf0*/  MOV R9, R7 ;  /* 0x0000000700097202 */ /* 0x000fe20000000f00 */
[----:B----4-:R-:W-:-:S05]  /*fc00*/  @P5 IMAD.HI.U32 R2, R7, R2, RZ ;  /* 0x0000000207025227 */ /* 0x010fca00078e00ff */
[----:B------:R-:W-:Y:S02]  /*fc10*/  @P5 SHF.R.U32.HI R9, RZ, R3, R2 ;  /* 0x00000003ff095219 */ /* 0x000fe40000011602 */
[----:B------:R-:W-:-:S05]  /*fc20*/  IADD3 R3, -R7, RZ, RZ ;  /* 0x000000ff07037210 */ /* 0x000fca0007ffe1ff */
[----:B------:R-:W-:Y:S01]  /*fc30*/  IMAD R2, R11, R3, R6 ;  /* 0x000000030b027224 */ /* 0x000fe200078e0206 */
[----:B------:R-:W-:-:S05]  /*fc40*/  IADD3 R3, -R9, RZ, RZ ;  /* 0x000000ff09037210 */ /* 0x000fca0007ffe1ff */
[----:B------:R-:W-:Y:S01]  /*fc50*/  IMAD R3, R8, R3, R7 ;  /* 0x0000000308037224 */ /* 0x000fe200078e0207 */
[----:B------:R-:W-:Y:S06]  /*fc60*/  BRA.DIV UR4, `(.L_x_106) ;  /* 0x0000001604407947 */ /* 0x000fec000b800000 */
[----:B------:R-:W-:-:S13]  /*fc70*/  ELECT P6, URZ, PT ;  /* 0x00000000003f782f */ /* 0x000fda00038c0000 */
.L_x_147:
[----:B------:R-:W1:Y:S01]  /*fc80*/  LDC R6, c[0x0][0x28c] ;  /* 0x0000a300ff067b82 */ /* 0x000e620000000800 */
[----:B------:R-:W-:Y:S01]  /*fc90*/  BSSY B1, `(.L_x_107) ;  /* 0x0000036000017945 */ /* 0x000fe20003800000 */
[----:B-1----:R-:W-:-:S13]  /*fca0*/  ISETP.GT.AND P3, PT, R6, RZ, P6 ;  /* 0x000000ff0600720c */ /* 0x002fda0003764270 */
[----:B------:R-:W-:Y:S05]  /*fcb0*/  @!P3 BRA `(.L_x_108) ;  /* 0x0000000000ccb947 */ /* 0x000fea0003800000 */
[----:B------:R-:W1:Y:S01]  /*fcc0*/  S2R R8, SR_CgaCtaId ;  /* 0x0000000000087919 */ /* 0x000e620000008800 */
[----:B------:R-:W-:-:S04]  /*fcd0*/  MOV R7, 0x400 ;  /* 0x0000040000077802 */ /* 0x000fc80000000f00 */
[----:B-1----:R-:W-:Y:S02]  /*fce0*/  LEA R9, R8, R7, 0x18 ;  /* 0x0000000708097211 */ /* 0x002fe400078ec0ff */
[----:B------:R-:W-:Y:S02]  /*fcf0*/  SHF.L.U32 R7, R4, 0x1f, RZ ;  /* 0x0000001f04077819 */ /* 0x000fe400000006ff */
[----:B------:R-:W-:-:S04]  /*fd00*/  LEA R8, R0, R9, 0x3 ;  /* 0x0000000900087211 */ /* 0x000fc800078e18ff */
[----:B------:R-:W1:Y:S02]  /*fd10*/  SYNCS.PHASECHK.TRANS64.TRYWAIT P4, [R8+URZ+0x64428], R7 ;  /* 0x06442807080075a7 */ /* 0x000e64000808017f */
[----:B-1----:R-:W-:Y:S05]  /*fd20*/  @!P4 BRA `(.L_x_109) ;  /* 0x000000140030c947 */ /* 0x002fea0003800000 */
.L_x_148:
[----:B------:R-:W-:Y:S01]  /*fd30*/  UPRMT UR4, UR20, 0x9910, URZ ;  /* 0x0000991014047896 */ /* 0x000fe2000800003f */
[----:B-1----:R-:W-:-:S03]  /*fd40*/  @P2 MOV R7, 0x10000 ;  /* 0x0001000000072802 */ /* 0x002fc60000000f00 */
[----:B------:R-:W-:Y:S01]  /*fd50*/  UISETP.NE.AND UP0, UPT, UR4, 0x2, UPT ;  /* 0x000000020400788c */ /* 0x000fe2000bf05270 */
[----:B------:R1:W-:Y:S05]  /*fd60*/  @P2 SYNCS.ARRIVE.TRANS64 RZ, [R8+URZ+0x64400], R7 ;  /* 0x0644000708ff29a7 */ /* 0x0003ea000800003f */
[----:B------:R-:W-:-:S13]  /*fd70*/  PLOP3.LUT P4, PT, PT, PT, UP0, 0x80, 0x0 ;  /* 0x000000000000781c */ /* 0x000fda0003f8f008 */
[----:B-1----:R-:W-:Y:S05]  /*fd80*/  @P4 BRA `(.L_x_110) ;  /* 0x0000000000044947 */ /* 0x002fea0003800000 */
[----:B------:R-:W-:Y:S01]  /*fd90*/  BPT.TRAP 0x1 ;  /* 0x000000040000795c */ /* 0x000fe20000300000 */
.L_x_110:
[----:B------:R-:W-:Y:S05]  /*fda0*/  @P0 BRA `(.L_x_111) ;  /* 0x0000000000040947 */ /* 0x000fea0003800000 */
[----:B------:R-:W-:Y:S01]  /*fdb0*/  BPT.TRAP 0x1 ;  /* 0x000000040000795c */ /* 0x000fe20000300000 */
.L_x_111:
[----:B------:R-:W-:Y:S01]  /*fdc0*/  LEA R9, R0, R9, 0x10 ;  /* 0x0000000900097211 */ /* 0x000fe200078e80ff */
[----:B------:R-:W-:Y:S01]  /*fdd0*/  UIADD3 UR4, UP0, UR16, 0x1f0, URZ ;  /* 0x000001f010047890 */ /* 0x000fe2000ff1e03f */
[----:B------:R-:W-:Y:S01]  /*fde0*/  R2UR UR9, R8 ;  /* 0x00000000080972ca */ /* 0x000fe200000e0000 */
[----:B------:R-:W-:Y:S01]  /*fdf0*/  UMOV UR10, URZ ;  /* 0x0000003f000a7c82 */ /* 0x000fe20008000000 */
[----:B------:R-:W-:Y:S01]  /*fe00*/  R2UR UR14, R9 ;  /* 0x00000000090e72ca */ /* 0x000fe200000e0000 */
[----:B------:R-:W-:Y:S01]  /*fe10*/  UIADD3.X UR5, URZ, UR17, URZ, UP0, !UPT ;  /* 0x000000113f057290 */ /* 0x000fe200087fe43f */
[----:B------:R-:W-:Y:S01]  /*fe20*/  R2UR UR12, R2 ;  /* 0x00000000020c72ca */ /* 0x000fe200000e0000 */
[----:B------:R-:W-:Y:S01]  /*fe30*/  UMOV UR6, 0x0 ;  /* 0x0000000000067882 */ /* 0x000fe20000000000 */
[----:B------:R-:W-:Y:S01]  /*fe40*/  R2UR UR13, R3 ;  /* 0x00000000030d72ca */ /* 0x000fe200000e0000 */
[----:B------:R-:W-:Y:S01]  /*fe50*/  UMOV UR7, 0x10000000 ;  /* 0x1000000000077882 */ /* 0x000fe20000000000 */
[----:B------:R-:W-:Y:S01]  /*fe60*/  UMOV UR11, URZ ;  /* 0x0000003f000b7c82 */ /* 0x000fe20008000000 */
[----:B------:R-:W-:Y:S01]  /*fe70*/  UMOV UR19, 0x40 ;  /* 0x0000004000137882 */ /* 0x000fe20000000000 */
[----:B------:R-:W-:-:S03]  /*fe80*/  IADD3 R0, R0, 0x1, RZ ;  /* 0x0000000100007810 */ /* 0x000fc60007ffe0ff */
[----:B------:R-:W-:Y:S01]  /*fe90*/  UIADD3 UR9, UR9, 0x64400, URZ ;  /* 0x0006440009097890 */ /* 0x000fe2000fffe03f */
[C---:B------:R-:W-:Y:S01]  /*fea0*/  ISETP.NE.AND P4, PT, R0.reuse, 0x5, PT ;  /* 0x000000050000780c */ /* 0x040fe20003f85270 */
[----:B------:R-:W-:Y:S02]  /*feb0*/  UIADD3 UR8, UR14, 0x10000, URZ ;  /* 0x000100000e087890 */ /* 0x000fe4000fffe03f */
[----:B------:R-:W-:Y:S01]  /*fec0*/  UIADD3 UR15, UR14, 0x14000, URZ ;  /* 0x000140000e0f7890 */ /* 0x000fe2000fffe03f */
[----:B------:R-:W-:Y:S01]  /*fed0*/  SEL R7, RZ, 0x1, P4 ;  /* 0x00000001ff077807 */ /* 0x000fe20002000000 */
[----:B------:R-:W-:Y:S01]  /*fee0*/  UIADD3 UR18, UR14, 0x18000, URZ ;  /* 0x000180000e127890 */ /* 0x000fe2000fffe03f */
[----:B------:R-:W-:Y:S01]  /*fef0*/  SEL R0, R0, RZ, P4 ;  /* 0x000000ff00007207 */ /* 0x000fe20002000000 */
[----:B------:R-:W-:Y:S01]  /*ff00*/  UIADD3 UR14, UR14, 0x1c000, URZ ;  /* 0x0001c0000e0e7890 */ /* 0x000fe2000fffe03f */
[----:B------:R-:W-:Y:S02]  /*ff10*/  LOP3.LUT R4, R4, R7, RZ, 0x3c, !PT ;  /* 0x0000000704047212 */ /* 0x000fe400078e3cff */
        /* <DEDUP_REMOVED lines=13> */
.L_x_108:
[----:B------:R-:W-:Y:S05]  /*fff0*/  BSYNC B1 ;  /* 0x0000000000017941 */ /* 0x000fea0003800000 */
.L_x_107:
        /* <DEDUP_REMOVED lines=10> */
.L_x_113:
[----:B------:R-:W-:Y:S05]  /*100a0*/  BSYNC B1 ;  /* 0x0000000000017941 */ /* 0x000fea0003800000 */
.L_x_112:
[----:B------:R-:W-:Y:S01]  /*100b0*/  BSSY B1, `(.L_x_115) ;  /* 0x0000037000017945 */ /* 0x000fe20003800000 */
[----:B-1----:R-:W-:-:S03]  /*100c0*/  MOV R8, RZ ;  /* 0x000000ff00087202 */ /* 0x002fc60000000f00 */
        /* <DEDUP_REMOVED lines=8> */
.L_x_149:
[----:B------:R-:W-:Y:S01]  /*10150*/  UPRMT UR4, UR20, 0x9910, URZ ;  /* 0x0000991014047896 */ /* 0x000fe2000800003f */
[----:B-1----:R-:W-:-:S03]  /*10160*/  @P2 MOV R8, 0x10000 ;  /* 0x0001000000082802 */ /* 0x002fc60000000f00 */
[----:B------:R-:W-:Y:S01]  /*10170*/  UISETP.NE.AND UP0, UPT, UR4, 0x2, UPT ;  /* 0x000000020400788c */ /* 0x000fe2000bf05270 */
[----:B------:R1:W-:Y:S05]  /*10180*/  @P2 SYNCS.ARRIVE.TRANS64 RZ, [R7+URZ+0x64400], R8 ;  /* 0x0644000807ff29a7 */ /* 0x0003ea000800003f */
[----:B------:R-:W-:-:S13]  /*10190*/  PLOP3.LUT P3, PT, PT, PT, UP0, 0x80, 0x0 ;  /* 0x000000000000781c */ /* 0x000fda0003f6f008 */
[----:B-1----:R-:W-:Y:S05]  /*101a0*/  @P3 BRA `(.L_x_118) ;  /* 0x0000000000043947 */ /* 0x002fea0003800000 */
[----:B------:R-:W-:Y:S01]  /*101b0*/  BPT.TRAP 0x1 ;  /* 0x000000040000795c */ /* 0x000fe20000300000 */
.L_x_118:
[----:B------:R-:W-:Y:S05]  /*101c0*/  @P0 BRA `(.L_x_119) ;  /* 0x0000000000040947 */ /* 0x000fea0003800000 */
[----:B------:R-:W-:Y:S01]  /*101d0*/  BPT.TRAP 0x1 ;  /* 0x000000040000795c */ /* 0x000fe20000300000 */
.L_x_119:
        /* <DEDUP_REMOVED lines=12> */
[----:B------:R-:W-:-:S02]  /*102a0*/  IADD3 R0, R0, 0x1, RZ ;  /* 0x0000000100007810 */ /* 0x000fc40007ffe0ff */
[----:B------:R-:W-:Y:S01]  /*102b0*/  MOV R8, 0x1 ;  /* 0x0000000100087802 */ /* 0x000fe20000000f00 */
        /* <DEDUP_REMOVED lines=8> */
[----:B------:R-:W-:-:S02]  /*10340*/  LOP3.LUT R4, R4, R5, RZ, 0x3c, !PT ;  /* 0x0000000504047212 */ /* 0x000fc400078e3cff */
[----:B------:R1:W-:Y:S01]  /*10350*/  UTMALDG.4D [UR8], [UR4], desc[UR6] ;  /* 0x00000608040075b4 */ /* 0x0003e20008019000 */
[----:B------:R-:W-:Y:S01]  /*10360*/  UMOV UR14, 0x80 ;  /* 0x00000080000e7882 */ /* 0x000fe20000000000 */
[----:B-1----:R-:W-:Y:S01]  /*10370*/  UMOV UR8, UR15 ;  /* 0x0000000f00087c82 */ /* 0x002fe20008000000 */
[----:B------:R-:W-:Y:S02]  /*10380*/  UMOV UR10, UR18 ;  /* 0x00000012000a7c82 */ /* 0x000fe40008000000 */
        /* <DEDUP_REMOVED lines=9> */
.L_x_116:
[----:B------:R-:W-:Y:S05]  /*10420*/  BSYNC B1 ;  /* 0x0000000000017941 */ /* 0x000fea0003800000 */
.L_x_115:
[----:B------:R-:W-:-:S13]  /*10430*/  ISETP.GE.AND P3, PT, R6, 0x81, PT ;  /* 0x000000810600780c */ /* 0x000fda0003f66270 */
[----:B------:R-:W-:Y:S05]  /*10440*/  @!P3 BRA `(.L_x_120) ;  /* 0x0000000400e8b947 */ /* 0x000fea0003800000 */
[----:B------:R-:W-:Y:S01]  /*10450*/  IADD3 R6, R6, 0x7f, RZ ;  /* 0x0000007f06067810 */ /* 0x000fe20007ffe0ff */
[----:B------:R-:W-:Y:S03]  /*10460*/  BSSY B1, `(.L_x_120) ;  /* 0x0000078000017945 */ /* 0x000fe60003800000 */
[----:B------:R-:W-:-:S04]  /*10470*/  SHF.R.S32.HI R5, RZ, 0x1f, R6 ;  /* 0x0000001fff057819 */ /* 0x000fc80000011406 */
[----:B------:R-:W-:-:S04]  /*10480*/  LEA.HI R5, R5, R6, RZ, 0x7 ;  /* 0x0000000605057211 */ /* 0x000fc800078f38ff */
[----:B------:R-:W-:-:S04]  /*10490*/  SHF.R.S32.HI R5, RZ, 0x7, R5 ;  /* 0x00000007ff057819 */ /* 0x000fc80000011405 */
[----:B------:R-:W-:-:S07]  /*104a0*/  SHF.L.U32 R5, R5, 0x1, RZ ;  /* 0x0000000105057819 */ /* 0x000fce00000006ff */
.L_x_131:
[----:B------:R-:W-:Y:S04]  /*104b0*/  BSSY B2, `(.L_x_121) ;  /* 0x0000036000027945 */ /* 0x000fe80003800000 */
[----:B------:R-:W-:Y:S05]  /*104c0*/  @!P6 BRA `(.L_x_122) ;  /* 0x0000000000d0e947 */ /* 0x000fea0003800000 */
[----:B------:R-:W1:Y:S01]  /*104d0*/  S2R R7, SR_CgaCtaId ;  /* 0x0000000000077919 */ /* 0x000e620000008800 */
[----:B------:R-:W-:Y:S02]  /*104e0*/  MOV R6, 0x400 ;  /* 0x0000040000067802 */ /* 0x000fe40000000f00 */
[----:B------:R-:W-:Y:S02]  /*104f0*/  SHF.L.U32 R9, R4, 0x1f, RZ ;  /* 0x0000001f04097819 */ /* 0x000fe400000006ff */
[----:B-1----:R-:W-:-:S04]  /*10500*/  LEA R7, R7, R6, 0x18 ;  /* 0x0000000607077211 */ /* 0x002fc800078ec0ff */
[----:B------:R-:W-:-:S04]  /*10510*/  LEA R6, R0, R7, 0x3 ;  /* 0x0000000700067211 */ /* 0x000fc800078e18ff */
[----:B------:R-:W1:Y:S02]  /*10520*/  SYNCS.PHASECHK.TRANS64.TRYWAIT P3, [R6+URZ+0x64428], R9 ;  /* 0x06442809060075a7 */ /* 0x000e64000806017f */
[----:B-1----:R-:W-:Y:S05]  /*10530*/  @!P3 BRA `(.L_x_123) ;  /* 0x0000000c0068b947 */ /* 0x002fea0003800000 */
.L_x_150:
[----:B------:R-:W-:Y:S01]  /*10540*/  UPRMT UR4, UR20, 0x9910, URZ ;  /* 0x0000991014047896 */ /* 0x000fe2000800003f */
[----:B-1----:R-:W-:-:S03]  /*10550*/  @P2 MOV R9, 0x10000 ;  /* 0x0001000000092802 */ /* 0x002fc60000000f00 */
[----:B------:R-:W-:Y:S01]  /*10560*/  UISETP.NE.AND UP0, UPT, UR4, 0x2, UPT ;  /* 0x000000020400788c */ /* 0x000fe2000bf05270 */
[----:B------:R1:W-:Y:S05]  /*10570*/  @P2 SYNCS.ARRIVE.TRANS64 RZ, [R6+URZ+0x64400], R9 ;  /* 0x0644000906ff29a7 */ /* 0x0003ea000800003f */
[----:B------:R-:W-:-:S13]  /*10580*/  PLOP3.LUT P3, PT, PT, PT, UP0, 0x80, 0x0 ;  /* 0x000000000000781c */ /* 0x000fda0003f6f008 */
[----:B-1----:R-:W-:Y:S05]  /*10590*/  @P3 BRA `(.L_x_124) ;  /* 0x0000000000043947 */ /* 0x002fea0003800000 */
[----:B------:R-:W-:Y:S01]  /*105a0*/  BPT.TRAP 0x1 ;  /* 0x000000040000795c */ /* 0x000fe20000300000 */
.L_x_124:
[----:B------:R-:W-:Y:S05]  /*105b0*/  @P0 BRA `(.L_x_125) ;  /* 0x0000000000040947 */ /* 0x000fea0003800000 */
[----:B------:R-:W-:Y:S01]  /*105c0*/  BPT.TRAP 0x1 ;  /* 0x000000040000795c */ /* 0x000fe20000300000 */
.L_x_125:
        /* <DEDUP_REMOVED lines=10> */
[----:B------:R-:W-:Y:S01]  /*10670*/  R2UR UR13, R3 ;  /* 0x00000000030d72ca */ /* 0x000fe200000e0000 */
[----:B------:R-:W-:Y:S01]  /*10680*/  UMOV UR18, 0x40 ;  /* 0x0000004000127882 */ /* 0x000fe20000000000 */
[----:B------:R-:W-:-:S03]  /*10690*/  IADD3 R0, R0, 0x1, RZ ;  /* 0x0000000100007810 */ /* 0x000fc60007ffe0ff */
[----:B------:R-:W-:Y:S01]  /*106a0*/  UIADD3 UR9, UR9, 0x64400, URZ ;  /* 0x0006440009097890 */ /* 0x000fe2000fffe03f */
[C---:B------:R-:W-:Y:S01]  /*106b0*/  ISETP.NE.AND P3, PT, R0.reuse, 0x5, PT ;  /* 0x000000050000780c */ /* 0x040fe20003f65270 */
[----:B------:R-:W-:Y:S02]  /*106c0*/  UIADD3 UR8, UR14, 0x10000, URZ ;  /* 0x000100000e087890 */ /* 0x000fe4000fffe03f */
[----:B------:R-:W-:Y:S01]  /*106d0*/  USHF.L.U32 UR11, UR11, 0x7, URZ ;  /* 0x000000070b0b7899 */ /* 0x000fe2000800063f */
[----:B------:R-:W-:Y:S01]  /*106e0*/  SEL R7, RZ, 0x1, P3 ;  /* 0x00000001ff077807 */ /* 0x000fe20001800000 */
[----:B------:R-:W-:Y:S01]  /*106f0*/  UIADD3 UR15, UR14, 0x14000, URZ ;  /* 0x000140000e0f7890 */ /* 0x000fe2000fffe03f */
[----:B------:R-:W-:Y:S01]  /*10700*/  SEL R0, R0, RZ, P3 ;  /* 0x000000ff00007207 */ /* 0x000fe20001800000 */
[----:B------:R-:W-:Y:S01]  /*10710*/  UIADD3 UR19, UR14, 0x18000, URZ ;  /* 0x000180000e137890 */ /* 0x000fe2000fffe03f */
[----:B------:R-:W-:Y:S01]  /*10720*/  LOP3.LUT R4, R4, R7, RZ, 0x3c, !PT ;  /* 0x0000000704047212 */ /* 0x000fe200078e3cff */
[----:B------:R-:W-:-:S03]  /*10730*/  UIADD3 UR22, UR14, 0x1c000, URZ ;  /* 0x0001c0000e167890 */ /* 0x000fc6000fffe03f */
        /* <DEDUP_REMOVED lines=13> */
.L_x_122:
[----:B------:R-:W-:Y:S05]  /*10810*/  BSYNC B2 ;  /* 0x0000000000027941 */ /* 0x000fea0003800000 */
.L_x_121:
[----:B------:R-:W-:Y:S01]  /*10820*/  ISETP.LT.OR P3, PT, R5, 0x4, !P6 ;  /* 0x000000040500780c */ /* 0x000fe20007761670 */
[----:B------:R-:W-:-:S12]  /*10830*/  BSSY B2, `(.L_x_126) ;  /* 0x0000037000027945 */ /* 0x000fd80003800000 */
[----:B------:R-:W-:Y:S05]  /*10840*/  @P3 BRA `(.L_x_127) ;  /* 0x0000000000d43947 */ /* 0x000fea0003800000 */
[----:B------:R-:W1:Y:S01]  /*10850*/  S2R R7, SR_CgaCtaId ;  /* 0x0000000000077919 */ /* 0x000e620000008800 */
[----:B------:R-:W-:Y:S02]  /*10860*/  MOV R6, 0x400 ;  /* 0x0000040000067802 */ /* 0x000fe40000000f00 */
[----:B------:R-:W-:Y:S02]  /*10870*/  SHF.L.U32 R9, R4, 0x1f, RZ ;  /* 0x0000001f04097819 */ /* 0x000fe400000006ff */
[----:B-1----:R-:W-:-:S04]  /*10880*/  LEA R7, R7, R6, 0x18 ;  /* 0x0000000607077211 */ /* 0x002fc800078ec0ff */
[----:B------:R-:W-:-:S04]  /*10890*/  LEA R6, R0, R7, 0x3 ;  /* 0x0000000700067211 */ /* 0x000fc800078e18ff */
[----:B------:R-:W1:Y:S02]  /*108a0*/  SYNCS.PHASECHK.TRANS64.TRYWAIT P3, [R6+URZ+0x64428], R9 ;  /* 0x06442809060075a7 */ /* 0x000e64000806017f */
[----:B-1----:R-:W-:Y:S05]  /*108b0*/  @!P3 BRA `(.L_x_128) ;  /* 0x00000008009cb947 */ /* 0x002fea0003800000 */
.L_x_151:
[----:B------:R-:W-:Y:S01]  /*108c0*/  UPRMT UR4, UR20, 0x9910, URZ ;  /* 0x0000991014047896 */ /* 0x000fe2000800003f */
[----:B-1----:R-:W-:-:S03]  /*108d0*/  @P1 MOV R9, 0x10000 ;  /* 0x0001000000091802 */ /* 0x002fc60000000f00 */
[----:B------:R-:W-:Y:S01]  /*108e0*/  UISETP.NE.AND UP0, UPT, UR4, 0x2, UPT ;  /* 0x000000020400788c */ /* 0x000fe2000bf05270 */
[----:B------:R1:W-:Y:S05]  /*108f0*/  @P1 SYNCS.ARRIVE.TRANS64 RZ, [R6+URZ+0x64400], R9 ;  /* 0x0644000906ff19a7 */ /* 0x0003ea000800003f */
[----:B------:R-:W-:-:S13]  /*10900*/  PLOP3.LUT P3, PT, PT, PT, UP0, 0x80, 0x0 ;  /* 0x000000000000781c */ /* 0x000fda0003f6f008 */
[----:B-1----:R-:W-:Y:S05]  /*10910*/  @P3 BRA `(.L_x_129) ;  /* 0x0000000000043947 */ /* 0x002fea0003800000 */
[----:B------:R-:W-:Y:S01]  /*10920*/  BPT.TRAP 0x1 ;  /* 0x000000040000795c */ /* 0x000fe20000300000 */
.L_x_129:
[----:B------:R-:W-:Y:S05]  /*10930*/  @P0 BRA `(.L_x_130) ;  /* 0x0000000000040947 */ /* 0x000fea0003800000 */
[----:B------:R-:W-:Y:S01]  /*10940*/  BPT.TRAP 0x1 ;  /* 0x000000040000795c */ /* 0x000fe20000300000 */
.L_x_130:
        /* <DEDUP_REMOVED lines=12> */
[----:B------:R-:W-:-:S02]  /*10a10*/  IADD3 R0, R0, 0x1, RZ ;  /* 0x0000000100007810 */ /* 0x000fc40007ffe0ff */
[----:B------:R-:W-:Y:S01]  /*10a20*/  IADD3 R8, R8, 0x1, RZ ;  /* 0x0000000108087810 */ /* 0x000fe20007ffe0ff */
        /* <DEDUP_REMOVED lines=23> */
.L_x_127:
[----:B------:R-:W-:Y:S05]  /*10ba0*/  BSYNC B2 ;  /* 0x0000000000027941 */ /* 0x000fea0003800000 */
.L_x_126:
[C---:B------:R-:W-:Y:S02]  /*10bb0*/  ISETP.GT.AND P3, PT, R5.reuse, 0x4, PT ;  /* 0x000000040500780c */ /* 0x040fe40003f64270 */
[----:B------:R-:W-:-:S11]  /*10bc0*/  IADD3 R5, R5, -0x2, RZ ;  /* 0xfffffffe05057810 */ /* 0x000fd60007ffe0ff */
[----:B------:R-:W-:Y:S05]  /*10bd0*/  @P3 BRA `(.L_x_131) ;  /* 0xfffffff800343947 */ /* 0x000fea000383ffff */
[----:B------:R-:W-:Y:S05]  /*10be0*/  BSYNC B1 ;  /* 0x0000000000017941 */ /* 0x000fea0003800000 */
.L_x_120:
[----:B------:R-:W2:Y:S01]  /*10bf0*/  LDL.LU R2, [R1] ;  /* 0x0000000001027983 */ /* 0x000ea20000300800 */
[----:B------:R-:W-:Y:S01]  /*10c00*/  ULDC UR4, c[0x0][0xa00] ;  /* 0x0002800000047ab9 */ /* 0x000fe20000000800 */
[----:B------:R-:W-:Y:S02]  /*10c10*/  PRMT R5, RZ, 0x7610, R5 ;  /* 0x00007610ff057816 */ /* 0x000fe40000000005 */
[----:B--2---:R-:W-:-:S04]  /*10c20*/  IADD3 R2, R2, UR21, RZ ;  /* 0x0000001502027c10 */ /* 0x004fc8000fffe0ff */
[----:B------:R-:W-:Y:S01]  /*10c30*/  ISETP.GE.AND P3, PT, R2, UR4, PT ;  /* 0x0000000402007c0c */ /* 0x000fe2000bf66270 */
[----:B------:R1:W-:-:S12]  /*10c40*/  STL [R1], R2 ;  /* 0x0000000201007387 */ /* 0x0003d80000100800 */
[----:B-1----:R-:W-:Y:S05]  /*10c50*/  @!P3 BRA `(.L_x_132) ;  /* 0xffffffec009cb947 */ /* 0x002fea000383ffff */
[----:B------:R-:W-:Y:S05]  /*10c60*/  BSYNC B0 ;  /* 0x0000000000007941 */ /* 0x000fea0003800000 */
.L_x_105:
[----:B------:R-:W-:Y:S05]  /*10c70*/  EXIT ;  /* 0x000000000000794d */ /* 0x000fea0003800000 */
.L_x_17:
[----:B-1----:R-:W-:-:S04]  /*10c80*/  MOV R3, UR4 ;  /* 0x0000000400037c02 */ /* 0x002fc80008000f00 */
[----:B------:R1:W2:Y:S03]  /*10c90*/  SYNCS.PHASECHK.TRANS64.TRYWAIT P1, [R3+URZ+0x64450], R0 ;  /* 0x06445000030075a7 */ /* 0x0002a6000802017f */
[----:B--2---:R-:W-:Y:S05]  /*10ca0*/  @!P1 NANOSLEEP.SYNCS 0x989680 ;  /* 0x009896800000995d */ /* 0x004fea0003900000 */
[----:B------:R-:W2:Y:S02]  /*10cb0*/  @!P1 SYNCS.PHASECHK.TRANS64 P1, [R3+URZ+0x64450], R0 ;  /* 0x06445000030095a7 */ /* 0x000ea4000802007f */
[----:B--2---:R-:W-:Y:S05]  /*10cc0*/  @!P1 BRA `(.L_x_17) ;  /* 0xfffffffc00ec9947 */ /* 0x004fea000383ffff */
[----:B------:R-:W-:Y:S05]  /*10cd0*/  BRA `(.L_x_133) ;  /* 0xffffff0800147947 */ /* 0x000fea000383ffff */
.L_x_19:
[----:B-1----:R-:W-:-:S04]  /*10ce0*/  MOV R3, UR38 ;  /* 0x0000002600037c02 */ /* 0x002fc80008000f00 */
[----:B------:R1:W2:Y:S03]  /*10cf0*/  SYNCS.PHASECHK.TRANS64.TRYWAIT P1, [R3+URZ+0x64400], R0 ;  /* 0x06440000030075a7 */ /* 0x0002a6000802017f */
[----:B--2---:R-:W-:Y:S05]  /*10d00*/  @!P1 NANOSLEEP.SYNCS 0x989680 ;  /* 0x009896800000995d */ /* 0x004fea0003900000 */
[----:B------:R-:W2:Y:S02]  /*10d10*/  @!P1 SYNCS.PHASECHK.TRANS64 P1, [R3+URZ+0x64400], R0 ;  /* 0x06440000030095a7 */ /* 0x000ea4000802007f */
[----:B--2---:R-:W-:Y:S05]  /*10d20*/  @!P1 BRA `(.L_x_19) ;  /* 0xfffffffc00ec9947 */ /* 0x004fea000383ffff */
[----:B------:R-:W-:Y:S05]  /*10d30*/  BRA `(.L_x_134) ;  /* 0xffffff0800407947 */ /* 0x000fea000383ffff */
.L_x_20:
[----:B------:R-:W-:-:S13]  /*10d40*/  R2UR UR4, R227 ;  /* 0x00000000e30472ca */ /* 0x000fda00000e0000 */
[----:B-1----:R-:W-:-:S04]  /*10d50*/  MOV R3, UR4 ;  /* 0x0000000400037c02 */ /* 0x002fc80008000f00 */
[----:B------:R1:W2:Y:S03]  /*10d60*/  SYNCS.PHASECHK.TRANS64.TRYWAIT P1, [R3+URZ+-0x8], R2 ;  /* 0xfffff802030075a7 */ /* 0x0002a6000802017f */
[----:B--2---:R-:W-:Y:S05]  /*10d70*/  @!P1 NANOSLEEP.SYNCS 0x989680 ;  /* 0x009896800000995d */ /* 0x004fea0003900000 */
[----:B------:R-:W2:Y:S02]  /*10d80*/  @!P1 SYNCS.PHASECHK.TRANS64 P1, [R3+URZ+-0x8], R2 ;  /* 0xfffff802030095a7 */ /* 0x000ea4000802007f */
[----:B--2---:R-:W-:Y:S05]  /*10d90*/  @!P1 BRA `(.L_x_20) ;  /* 0xfffffffc00e89947 */ /* 0x004fea000383ffff */
[----:B------:R-:W-:Y:S05]  /*10da0*/  BRA `(.L_x_135) ;  /* 0xffffff0800307947 */ /* 0x000fea000383ffff */
.L_x_22:
[----:B-1----:R-:W-:-:S04]  /*10db0*/  MOV R16, UR5 ;  /* 0x0000000500107c02 */ /* 0x002fc80008000f00 */
[----:B------:R1:W2:Y:S03]  /*10dc0*/  SYNCS.PHASECHK.TRANS64.TRYWAIT P1, [R16+URZ+0x64400], R15 ;  /* 0x0644000f100075a7 */ /* 0x0002a6000802017f */
[----:B--2---:R-:W-:Y:S05]  /*10dd0*/  @!P1 NANOSLEEP.SYNCS 0x989680 ;  /* 0x009896800000995d */ /* 0x004fea0003900000 */
[----:B------:R-:W2:Y:S02]  /*10de0*/  @!P1 SYNCS.PHASECHK.TRANS64 P1, [R16+URZ+0x64400], R15 ;  /* 0x0644000f100095a7 */ /* 0x000ea4000802007f */
[----:B--2---:R-:W-:Y:S05]  /*10df0*/  @!P1 BRA `(.L_x_22) ;  /* 0xfffffffc00ec9947 */ /* 0x004fea000383ffff */
[----:B------:R-:W-:Y:S05]  /*10e00*/  BRA `(.L_x_136) ;  /* 0xffffff3800547947 */ /* 0x000fea000383ffff */
.L_x_27:
[----:B-1----:R-:W-:-:S04]  /*10e10*/  MOV R17, UR5 ;  /* 0x0000000500117c02 */ /* 0x002fc80008000f00 */
[----:B------:R1:W2:Y:S03]  /*10e20*/  SYNCS.PHASECHK.TRANS64.TRYWAIT P2, [R17+URZ+0x64400], R14 ;  /* 0x0644000e110075a7 */ /* 0x0002a6000804017f */
[----:B--2---:R-:W-:Y:S05]  /*10e30*/  @!P2 NANOSLEEP.SYNCS 0x989680 ;  /* 0x009896800000a95d */ /* 0x004fea0003900000 */
[----:B------:R-:W2:Y:S02]  /*10e40*/  @!P2 SYNCS.PHASECHK.TRANS64 P2, [R17+URZ+0x64400], R14 ;  /* 0x0644000e1100a5a7 */ /* 0x000ea4000804007f */
[----:B--2---:R-:W-:Y:S05]  /*10e50*/  @!P2 BRA `(.L_x_27) ;  /* 0xfffffffc00eca947 */ /* 0x004fea000383ffff */
[----:B------:R-:W-:Y:S05]  /*10e60*/  BRA `(.L_x_137) ;  /* 0xffffff3c00887947 */ /* 0x000fea000383ffff */
.L_x_31:
[----:B-1----:R-:W-:-:S04]  /*10e70*/  MOV R18, UR6 ;  /* 0x0000000600127c02 */ /* 0x002fc80008000f00 */
[----:B------:R1:W2:Y:S03]  /*10e80*/  SYNCS.PHASECHK.TRANS64.TRYWAIT P2, [R18+URZ+0x64400], R15 ;  /* 0x0644000f120075a7 */ /* 0x0002a6000804017f */
[----:B--2---:R-:W-:Y:S05]  /*10e90*/  @!P2 NANOSLEEP.SYNCS 0x989680 ;  /* 0x009896800000a95d */ /* 0x004fea0003900000 */
[----:B------:R-:W2:Y:S02]  /*10ea0*/  @!P2 SYNCS.PHASECHK.TRANS64 P2, [R18+URZ+0x64400], R15 ;  /* 0x0644000f1200a5a7 */ /* 0x000ea4000804007f */
[----:B--2---:R-:W-:Y:S05]  /*10eb0*/  @!P2 BRA `(.L_x_31) ;  /* 0xfffffffc00eca947 */ /* 0x004fea000383ffff */
[----:B------:R-:W-:Y:S05]  /*10ec0*/  BRA `(.L_x_30) ;  /* 0xffffff6c00087947 */ /* 0x000fea000383ffff */
.L_x_39:
[----:B-1----:R-:W-:-:S04]  /*10ed0*/  MOV R17, UR5 ;  /* 0x0000000500117c02 */ /* 0x002fc80008000f00 */
[----:B------:R1:W2:Y:S03]  /*10ee0*/  SYNCS.PHASECHK.TRANS64.TRYWAIT P2, [R17+URZ+0x64400], R14 ;  /* 0x0644000e110075a7 */ /* 0x0002a6000804017f */
[----:B--2---:R-:W-:Y:S05]  /*10ef0*/  @!P2 NANOSLEEP.SYNCS 0x989680 ;  /* 0x009896800000a95d */ /* 0x004fea0003900000 */
[----:B------:R-:W2:Y:S02]  /*10f00*/  @!P2 SYNCS.PHASECHK.TRANS64 P2, [R17+URZ+0x64400], R14 ;  /* 0x0644000e1100a5a7 */ /* 0x000ea4000804007f */
[----:B--2---:R-:W-:Y:S05]  /*10f10*/  @!P2 BRA `(.L_x_39) ;  /* 0xfffffffc00eca947 */ /* 0x004fea000383ffff */
[----:B------:R-:W-:Y:S05]  /*10f20*/  BRA `(.L_x_138) ;  /* 0xffffff70007c7947 */ /* 0x000fea000383ffff */
.L_x_43:
[----:B-1----:R-:W-:-:S04]  /*10f30*/  MOV R16, UR10 ;  /* 0x0000000a00107c02 */ /* 0x002fc80008000f00 */
[----:B------:R1:W2:Y:S03]  /*10f40*/  SYNCS.PHASECHK.TRANS64.TRYWAIT P2, [R16+URZ+0x64400], R15 ;  /* 0x0644000f100075a7 */ /* 0x0002a6000804017f */
[----:B--2---:R-:W-:Y:S05]  /*10f50*/  @!P2 NANOSLEEP.SYNCS 0x989680 ;  /* 0x009896800000a95d */ /* 0x004fea0003900000 */
[----:B------:R-:W2:Y:S02]  /*10f60*/  @!P2 SYNCS.PHASECHK.TRANS64 P2, [R16+URZ+0x64400], R15 ;  /* 0x0644000f1000a5a7 */ /* 0x000ea4000804007f */
[----:B--2---:R-:W-:Y:S05]  /*10f70*/  @!P2 BRA `(.L_x_43) ;  /* 0xfffffffc00eca947 */ /* 0x004fea000383ffff */
[----:B------:R-:W-:Y:S05]  /*10f80*/  BRA `(.L_x_42) ;  /* 0xffffffa800287947 */ /* 0x000fea000383ffff */
.L_x_63:
[----:B------:R-:W-:-:S13]  /*10f90*/  R2UR UR4, R227 ;  /* 0x00000000e30472ca */ /* 0x000fda00000e0000 */
[----:B-1----:R-:W-:-:S04]  /*10fa0*/  MOV R3, UR4 ;  /* 0x0000000400037c02 */ /* 0x002fc80008000f00 */
[----:B------:R1:W2:Y:S03]  /*10fb0*/  SYNCS.PHASECHK.TRANS64.TRYWAIT P1, [R3+URZ+0x8], R0 ;  /* 0x00000800030075a7 */ /* 0x0002a6000802017f */
[----:B--2---:R-:W-:Y:S05]  /*10fc0*/  @!P1 NANOSLEEP.SYNCS 0x989680 ;  /* 0x009896800000995d */ /* 0x004fea0003900000 */
[----:B------:R-:W2:Y:S02]  /*10fd0*/  @!P1 SYNCS.PHASECHK.TRANS64 P1, [R3+URZ+0x8], R0 ;  /* 0x00000800030095a7 */ /* 0x000ea4000802007f */
[----:B--2---:R-:W-:Y:S05]  /*10fe0*/  @!P1 BRA `(.L_x_63) ;  /* 0xfffffffc00e89947 */ /* 0x004fea000383ffff */
[----:B------:R-:W-:Y:S05]  /*10ff0*/  BRA `(.L_x_139) ;  /* 0xffffffb800287947 */ /* 0x000fea000383ffff */
.L_x_90:
[----:B------:R-:W-:Y:S01]  /*11000*/  BSSY B1, `(.L_x_140) ;  /* 0x0000006000017945 */ /* 0x000fe20003800000 */
[----:B------:R-:W-:-:S07]  /*11010*/  MOV R15, 0xffffffff ;  /* 0xffffffff000f7802 */ /* 0x000fce0000000f00 */
[----:B------:R-:W-:Y:S05]  /*11020*/  WARPSYNC.COLLECTIVE R15, `(.L_x_141) ;  /* 0x000000000f0c7348 */ /* 0x000fea0003c00000 */
[----:B------:R-:W-:Y:S02]  /*11030*/  ELECT P6, UR62, PT ;  /* 0x00000000003e782f */ /* 0x000fe400038c0000 */
[----:B------:R-:W-:Y:S01]  /*11040*/  MOV R14, UR62 ;  /* 0x0000003e000e7c02 */ /* 0x000fe20008000f00 */
[----:B------:R-:W-:Y:S10]  /*11050*/  ENDCOLLECTIVE ;  /* 0x000000000000791b */ /* 0x000ff40003800000 */
.L_x_141:
[----:B------:R-:W-:Y:S05]  /*11060*/  BSYNC B1 ;  /* 0x0000000000017941 */ /* 0x000fea0003800000 */
.L_x_140:
[----:B------:R-:W-:Y:S05]  /*11070*/  BRA `(.L_x_142) ;  /* 0xffffffe0003c7947 */ /* 0x000fea000383ffff */
.L_x_93:
[----:B-1----:R1:W2:Y:S02]  /*11080*/  SYNCS.PHASECHK.TRANS64.TRYWAIT P2, [R7+URZ+0x64460], R6 ;  /* 0x06446006070075a7 */ /* 0x0022a4000804017f */
[----:B--2---:R-:W-:Y:S05]  /*11090*/  @!P2 NANOSLEEP.SYNCS 0x989680 ;  /* 0x009896800000a95d */ /* 0x004fea0003900000 */
[----:B------:R-:W2:Y:S02]  /*110a0*/  @!P2 SYNCS.PHASECHK.TRANS64 P2, [R7+URZ+0x64460], R6 ;  /* 0x064460060700a5a7 */ /* 0x000ea4000804007f */
[----:B--2---:R-:W-:Y:S05]  /*110b0*/  @!P2 BRA `(.L_x_93) ;  /* 0xfffffffc00f0a947 */ /* 0x004fea000383ffff */
[----:B------:R-:W-:Y:S05]  /*110c0*/  BRA `(.L_x_143) ;  /* 0xffffffe0005c7947 */ /* 0x000fea000383ffff */
.L_x_98:
[----:B-1----:R1:W2:Y:S02]  /*110d0*/  SYNCS.PHASECHK.TRANS64.TRYWAIT P2, [R7+URZ+0x644b0], R4 ;  /* 0x0644b004070075a7 */ /* 0x0022a4000804017f */
[----:B--2---:R-:W-:Y:S05]  /*110e0*/  @!P2 NANOSLEEP.SYNCS 0x989680 ;  /* 0x009896800000a95d */ /* 0x004fea0003900000 */
[----:B------:R-:W2:Y:S02]  /*110f0*/  @!P2 SYNCS.PHASECHK.TRANS64 P2, [R7+URZ+0x644b0], R4 ;  /* 0x0644b0040700a5a7 */ /* 0x000ea4000804007f */
[----:B--2---:R-:W-:Y:S05]  /*11100*/  @!P2 BRA `(.L_x_98) ;  /* 0xfffffffc00f0a947 */ /* 0x004fea000383ffff */
[----:B------:R-:W-:Y:S05]  /*11110*/  BRA `(.L_x_97) ;  /* 0xffffffe400287947 */ /* 0x000fea000383ffff */
.L_x_101:
[----:B-1----:R1:W2:Y:S02]  /*11120*/  SYNCS.PHASECHK.TRANS64.TRYWAIT P2, [R4+URZ+0x64460], R9 ;  /* 0x06446009040075a7 */ /* 0x0022a4000804017f */
[----:B--2---:R-:W-:Y:S05]  /*11130*/  @!P2 NANOSLEEP.SYNCS 0x989680 ;  /* 0x009896800000a95d */ /* 0x004fea0003900000 */
[----:B------:R-:W2:Y:S02]  /*11140*/  @!P2 SYNCS.PHASECHK.TRANS64 P2, [R4+URZ+0x64460], R9 ;  /* 0x064460090400a5a7 */ /* 0x000ea4000804007f */
[----:B--2---:R-:W-:Y:S05]  /*11150*/  @!P2 BRA `(.L_x_101) ;  /* 0xfffffffc00f0a947 */ /* 0x004fea000383ffff */
[----:B------:R-:W-:Y:S05]  /*11160*/  BRA `(.L_x_144) ;  /* 0xffffffe4003c7947 */ /* 0x000fea000383ffff */
.L_x_106:
[----:B------:R-:W-:Y:S01]  /*11170*/  BSSY B1, `(.L_x_145) ;  /* 0x0000006000017945 */ /* 0x000fe20003800000 */
[----:B------:R-:W-:-:S07]  /*11180*/  MOV R15, 0xffffffff ;  /* 0xffffffff000f7802 */ /* 0x000fce0000000f00 */
[----:B------:R-:W-:Y:S05]  /*11190*/  WARPSYNC.COLLECTIVE R15, `(.L_x_146) ;  /* 0x000000000f0c7348 */ /* 0x000fea0003c00000 */
[----:B------:R-:W-:Y:S02]  /*111a0*/  ELECT P6, UR62, PT ;  /* 0x00000000003e782f */ /* 0x000fe400038c0000 */
[----:B------:R-:W-:Y:S01]  /*111b0*/  MOV R14, UR62 ;  /* 0x0000003e000e7c02 */ /* 0x000fe20008000f00 */
[----:B------:R-:W-:Y:S10]  /*111c0*/  ENDCOLLECTIVE ;  /* 0x000000000000791b */ /* 0x000ff40003800000 */
.L_x_146:
[----:B------:R-:W-:Y:S05]  /*111d0*/  BSYNC B1 ;  /* 0x0000000000017941 */ /* 0x000fea0003800000 */
.L_x_145:
[----:B------:R-:W-:Y:S05]  /*111e0*/  BRA `(.L_x_147) ;  /* 0xffffffe800a47947 */ /* 0x000fea000383ffff */
.L_x_109:
[----:B-1----:R1:W2:Y:S02]  /*111f0*/  SYNCS.PHASECHK.TRANS64.TRYWAIT P4, [R8+URZ+0x64428], R7 ;  /* 0x06442807080075a7 */ /* 0x0022a4000808017f */
[----:B--2---:R-:W-:Y:S05]  /*11200*/  @!P4 NANOSLEEP.SYNCS 0x989680 ;  /* 0x009896800000c95d */ /* 0x004fea0003900000 */
[----:B------:R-:W2:Y:S02]  /*11210*/  @!P4 SYNCS.PHASECHK.TRANS64 P4, [R8+URZ+0x64428], R7 ;  /* 0x064428070800c5a7 */ /* 0x000ea4000808007f */
[----:B--2---:R-:W-:Y:S05]  /*11220*/  @!P4 BRA `(.L_x_109) ;  /* 0xfffffffc00f0c947 */ /* 0x004fea000383ffff */
[----:B------:R-:W-:Y:S05]  /*11230*/  BRA `(.L_x_148) ;  /* 0xffffffe800bc7947 */ /* 0x000fea000383ffff */
.L_x_114:
[----:B-1----:R1:W2:Y:S02]  /*11240*/  SYNCS.PHASECHK.TRANS64.TRYWAIT P4, [R5+URZ+0x644b0], R8 ;  /* 0x0644b008050075a7 */ /* 0x0022a4000808017f */
[----:B--2---:R-:W-:Y:S05]  /*11250*/  @!P4 NANOSLEEP.SYNCS 0x989680 ;  /* 0x009896800000c95d */ /* 0x004fea0003900000 */
[----:B------:R-:W2:Y:S02]  /*11260*/  @!P4 SYNCS.PHASECHK.TRANS64 P4, [R5+URZ+0x644b0], R8 ;  /* 0x0644b0080500c5a7 */ /* 0x000ea4000808007f */
[----:B--2---:R-:W-:Y:S05]  /*11270*/  @!P4 BRA `(.L_x_114) ;  /* 0xfffffffc00f0c947 */ /* 0x004fea000383ffff */
[----:B------:R-:W-:Y:S05]  /*11280*/  BRA `(.L_x_113) ;  /* 0xffffffec00847947 */ /* 0x000fea000383ffff */
.L_x_117:
[----:B-1----:R1:W2:Y:S02]  /*11290*/  SYNCS.PHASECHK.TRANS64.TRYWAIT P3, [R7+URZ+0x64428], R8 ;  /* 0x06442808070075a7 */ /* 0x0022a4000806017f */
[----:B--2---:R-:W-:Y:S05]  /*112a0*/  @!P3 NANOSLEEP.SYNCS 0x989680 ;  /* 0x009896800000b95d */ /* 0x004fea0003900000 */
[----:B------:R-:W2:Y:S02]  /*112b0*/  @!P3 SYNCS.PHASECHK.TRANS64 P3, [R7+URZ+0x64428], R8 ;  /* 0x064428080700b5a7 */ /* 0x000ea4000806007f */
[----:B--2---:R-:W-:Y:S05]  /*112c0*/  @!P3 BRA `(.L_x_117) ;  /* 0xfffffffc00f0b947 */ /* 0x004fea000383ffff */
[----:B------:R-:W-:Y:S05]  /*112d0*/  BRA `(.L_x_149) ;  /* 0xffffffec009c7947 */ /* 0x000fea000383ffff */
.L_x_123:
[----:B-1----:R1:W2:Y:S02]  /*112e0*/  SYNCS.PHASECHK.TRANS64.TRYWAIT P3, [R6+URZ+0x64428], R9 ;  /* 0x06442809060075a7 */ /* 0x0022a4000806017f */
[----:B--2---:R-:W-:Y:S05]  /*112f0*/  @!P3 NANOSLEEP.SYNCS 0x989680 ;  /* 0x009896800000b95d */ /* 0x004fea0003900000 */
[----:B------:R-:W2:Y:S02]  /*11300*/  @!P3 SYNCS.PHASECHK.TRANS64 P3, [R6+URZ+0x64428], R9 ;  /* 0x064428090600b5a7 */ /* 0x000ea4000806007f */
[----:B--2---:R-:W-:Y:S05]  /*11310*/  @!P3 BRA `(.L_x_123) ;  /* 0xfffffffc00f0b947 */ /* 0x004fea000383ffff */
[----:B------:R-:W-:Y:S05]  /*11320*/  BRA `(.L_x_150) ;  /* 0xfffffff000847947 */ /* 0x000fea000383ffff */
.L_x_128:
[----:B-1----:R1:W2:Y:S02]  /*11330*/  SYNCS.PHASECHK.TRANS64.TRYWAIT P3, [R6+URZ+0x64428], R9 ;  /* 0x06442809060075a7 */ /* 0x0022a4000806017f */
[----:B--2---:R-:W-:Y:S05]  /*11340*/  @!P3 NANOSLEEP.SYNCS 0x989680 ;  /* 0x009896800000b95d */ /* 0x004fea0003900000 */
[----:B------:R-:W2:Y:S02]  /*11350*/  @!P3 SYNCS.PHASECHK.TRANS64 P3, [R6+URZ+0x64428], R9 ;  /* 0x064428090600b5a7 */ /* 0x000ea4000806007f */
[----:B--2---:R-:W-:Y:S05]  /*11360*/  @!P3 BRA `(.L_x_128) ;  /* 0xfffffffc00f0b947 */ /* 0x004fea000383ffff */
[----:B------:R-:W-:Y:S05]  /*11370*/  BRA `(.L_x_151) ;  /* 0xfffffff400507947 */ /* 0x000fea000383ffff */
        .weak           $__internal_0_$__cuda_sm20_rcp_rn_f32_slowpath
        .type           $__internal_0_$__cuda_sm20_rcp_rn_f32_slowpath,@function
        .size           $__internal_0_$__cuda_sm20_rcp_rn_f32_slowpath,(.L_x_157 - $__internal_0_$__cuda_sm20_rcp_rn_f32_slowpath)
$__internal_0_$__cuda_sm20_rcp_rn_f32_slowpath:
[----:B------:R-:W-:Y:S01]  /*11380*/  SHF.L.U32 R2, R0, 0x1, RZ ;  /* 0x0000000100027819 */ /* 0x000fe200000006ff */
[----:B------:R-:W-:Y:S03]  /*11390*/  BSSY B2, `(.L_x_152) ;  /* 0x0000030000027945 */ /* 0x000fe60003800000 */
[----:B------:R-:W-:-:S04]  /*113a0*/  SHF.R.U32.HI R11, RZ, 0x18, R2 ;  /* 0x00000018ff0b7819 */ /* 0x000fc80000011602 */
[----:B------:R-:W-:-:S13]  /*113b0*/  ISETP.NE.U32.AND P0, PT, R11, RZ, PT ;  /* 0x000000ff0b00720c */ /* 0x000fda0003f05070 */
[----:B------:R-:W-:Y:S05]  /*113c0*/  @P0 BRA `(.L_x_153) ;  /* 0x0000000000280947 */ /* 0x000fea0003800000 */
[----:B------:R-:W-:-:S04]  /*113d0*/  SHF.L.U32 R2, R0, 0x1, RZ ;  /* 0x0000000100027819 */ /* 0x000fc800000006ff */
[----:B------:R-:W-:-:S13]  /*113e0*/  ISETP.NE.AND P0, PT, R2, RZ, PT ;  /* 0x000000ff0200720c */ /* 0x000fda0003f05270 */
[----:B------:R-:W-:Y:S01]  /*113f0*/  @P0 FFMA R9, R0, 1.84467440737095516160e+19, RZ ;  /* 0x5f80000000090823 */ /* 0x000fe200000000ff */
[----:B------:R-:W-:Y:S08]  /*11400*/  @!P0 MUFU.RCP R3, R0 ;  /* 0x0000000000038308 */ /* 0x000ff00000001000 */
[----:B------:R-:W1:Y:S02]  /*11410*/  @P0 MUFU.RCP R2, R9 ;  /* 0x0000000900020308 */ /* 0x000e640000001000 */
[----:B-1----:R-:W-:-:S04]  /*11420*/  @P0 FFMA R10, R9, R2, -1 ;  /* 0xbf800000090a0423 */ /* 0x002fc80000000002 */
[----:B------:R-:W-:-:S04]  /*11430*/  @P0 FADD.FTZ R11, -R10, -RZ ;  /* 0x800000ff0a0b0221 */ /* 0x000fc80000010100 */
[----:B------:R-:W-:-:S04]  /*11440*/  @P0 FFMA R2, R2, R11, R2 ;  /* 0x0000000b02020223 */ /* 0x000fc80000000002 */
[----:B------:R-:W-:Y:S01]  /*11450*/  @P0 FFMA R3, R2, 1.84467440737095516160e+19, RZ ;  /* 0x5f80000002030823 */ /* 0x000fe200000000ff */
[----:B------:R-:W-:Y:S06]  /*11460*/  BRA `(.L_x_154) ;  /* 0x0000000000887947 */ /* 0x000fec0003800000 */
.L_x_153:
[----:B------:R-:W-:-:S04]  /*11470*/  IADD3 R15, R11, -0xfd, RZ ;  /* 0xffffff030b0f7810 */ /* 0x000fc80007ffe0ff */
[----:B------:R-:W-:-:S13]  /*11480*/  ISETP.GT.U32.AND P0, PT, R15, 0x1, PT ;  /* 0x000000010f00780c */ /* 0x000fda0003f04070 */
[----:B------:R-:W-:Y:S05]  /*11490*/  @P0 BRA `(.L_x_155) ;  /* 0x0000000000780947 */ /* 0x000fea0003800000 */
[----:B------:R-:W-:Y:S02]  /*114a0*/  LOP3.LUT R2, R0, 0x7fffff, RZ, 0xc0, !PT ;  /* 0x007fffff00027812 */ /* 0x000fe400078ec0ff */
[----:B------:R-:W-:Y:S02]  /*114b0*/  MOV R12, 0x3 ;  /* 0x00000003000c7802 */ /* 0x000fe40000000f00 */
[----:B------:R-:W-:Y:S02]  /*114c0*/  LOP3.LUT R2, R2, 0x3f800000, RZ, 0xfc, !PT ;  /* 0x3f80000002027812 */ /* 0x000fe400078efcff */
[----:B------:R-:W-:Y:S02]  /*114d0*/  SHF.L.U32 R12, R12, R15, RZ ;  /* 0x0000000f0c0c7219 */ /* 0x000fe400000006ff */
[----:B------:R-:W1:Y:S02]  /*114e0*/  MUFU.RCP R3, R2 ;  /* 0x0000000200037308 */ /* 0x000e640000001000 */
[----:B-1----:R-:W-:-:S04]  /*114f0*/  FFMA R9, R2, R3, -1 ;  /* 0xbf80000002097423 */ /* 0x002fc80000000003 */
[----:B------:R-:W-:-:S04]  /*11500*/  FADD.FTZ R10, -R9, -RZ ;  /* 0x800000ff090a7221 */ /* 0x000fc80000010100 */
[CCC-:B------:R-:W-:Y:S01]  /*11510*/  FFMA.RM R9, R3.reuse, R10.reuse, R3.reuse ;  /* 0x0000000a03097223 */ /* 0x1c0fe20000004003 */
[----:B------:R-:W-:-:S04]  /*11520*/  FFMA.RP R10, R3, R10, R3 ;  /* 0x0000000a030a7223 */ /* 0x000fc80000008003 */
[C---:B------:R-:W-:Y:S02]  /*11530*/  LOP3.LUT R3, R9.reuse, 0x7fffff, RZ, 0xc0, !PT ;  /* 0x007fffff09037812 */ /* 0x040fe400078ec0ff */
[----:B------:R-:W-:Y:S02]  /*11540*/  FSETP.NEU.FTZ.AND P0, PT, R9, R10, PT ;  /* 0x0000000a0900720b */ /* 0x000fe40003f1d000 */
[----:B------:R-:W-:Y:S02]  /*11550*/  LOP3.LUT R3, R3, 0x800000, RZ, 0xfc, !PT ;  /* 0x0080000003037812 */ /* 0x000fe400078efcff */
[----:B------:R-:W-:Y:S02]  /*11560*/  SEL R9, RZ, 0xffffffff, !P0 ;  /* 0xffffffffff097807 */ /* 0x000fe40004000000 */
[----:B------:R-:W-:Y:S02]  /*11570*/  LOP3.LUT R12, R12, R3, RZ, 0xc0, !PT ;  /* 0x000000030c0c7212 */ /* 0x000fe400078ec0ff */
[----:B------:R-:W-:-:S02]  /*11580*/  IADD3 R2, -R9, RZ, RZ ;  /* 0x000000ff09027210 */ /* 0x000fc40007ffe1ff */
[-C--:B------:R-:W-:Y:S02]  /*11590*/  SHF.R.U32.HI R12, RZ, R15.reuse, R12 ;  /* 0x0000000fff0c7219 */ /* 0x080fe4000001160c */
[----:B------:R-:W-:Y:S02]  /*115a0*/  LOP3.LUT P1, RZ, R2, R15, R3, 0xf8, !PT ;  /* 0x0000000f02ff7212 */ /* 0x000fe4000782f803 */
[C---:B------:R-:W-:Y:S02]  /*115b0*/  LOP3.LUT P0, RZ, R12.reuse, 0x1, RZ, 0xc0, !PT ;  /* 0x000000010cff7812 */ /* 0x040fe4000780c0ff */
[----:B------:R-:W-:-:S04]  /*115c0*/  LOP3.LUT P2, RZ, R12, 0x2, RZ, 0xc0, !PT ;  /* 0x000000020cff7812 */ /* 0x000fc8000784c0ff */
[----:B------:R-:W-:Y:S02]  /*115d0*/  PLOP3.LUT P0, PT, P0, P1, P2, 0xe0, 0x0 ;  /* 0x000000000000781c */ /* 0x000fe40000703c20 */
[----:B------:R-:W-:Y:S02]  /*115e0*/  LOP3.LUT P1, RZ, R0, 0x7fffff, RZ, 0xc0, !PT ;  /* 0x007fffff00ff7812 */ /* 0x000fe4000782c0ff */
[----:B------:R-:W-:-:S04]  /*115f0*/  SEL R2, RZ, 0x1, !P0 ;  /* 0x00000001ff027807 */ /* 0x000fc80004000000 */
[----:B------:R-:W-:-:S04]  /*11600*/  IADD3 R2, -R2, RZ, RZ ;  /* 0x000000ff02027210 */ /* 0x000fc80007ffe1ff */
[----:B------:R-:W-:Y:S02]  /*11610*/  ISETP.GE.AND P0, PT, R2, RZ, PT ;  /* 0x000000ff0200720c */ /* 0x000fe40003f06270 */
[----:B------:R-:W-:-:S04]  /*11620*/  IADD3 R2, R11, -0xfc, RZ ;  /* 0xffffff040b027810 */ /* 0x000fc80007ffe0ff */
[----:B------:R-:W-:-:S07]  /*11630*/  SHF.R.U32.HI R3, RZ, R2, R3 ;  /* 0x00000002ff037219 */ /* 0x000fce0000011603 */
[----:B------:R-:W-:-:S04]  /*11640*/  @!P0 IADD3 R3, R3, 0x1, RZ ;  /* 0x0000000103038810 */ /* 0x000fc80007ffe0ff */
[----:B------:R-:W-:-:S04]  /*11650*/  @!P1 SHF.L.U32 R3, R3, 0x1, RZ ;  /* 0x0000000103039819 */ /* 0x000fc800000006ff */
[----:B------:R-:W-:Y:S01]  /*11660*/  LOP3.LUT R3, R3, 0x80000000, R0, 0xf8, !PT ;  /* 0x8000000003037812 */ /* 0x000fe200078ef800 */
[----:B------:R-:W-:Y:S06]  /*11670*/  BRA `(.L_x_154) ;  /* 0x0000000000047947 */ /* 0x000fec0003800000 */
.L_x_155:
[----:B------:R1:W2:Y:S02]  /*11680*/  MUFU.RCP R3, R0 ;  /* 0x0000000000037308 */ /* 0x0002a40000001000 */
.L_x_154:
[----:B------:R-:W-:Y:S05]  /*11690*/  BSYNC B2 ;  /* 0x0000000000027941 */ /* 0x000fea0003800000 */
.L_x_152:
[----:B--2---:R-:W-:Y:S02]  /*116a0*/  MOV R9, R3 ;  /* 0x0000000300097202 */ /* 0x004fe40000000f00 */
[----:B------:R-:W-:Y:S02]  /*116b0*/  MOV R2, R8 ;  /* 0x0000000800027202 */ /* 0x000fe40000000f00 */
[----:B------:R-:W-:-:S04]  /*116c0*/  MOV R3, 0x0 ;  /* 0x0000000000037802 */ /* 0x000fc80000000f00 */
[----:B-1----:R-:W-:Y:S05]  /*116d0*/  RET.REL.NODEC R2 `(_ZN7cutlass13device_kernelINS_4fmha6kernel28FmhaKernelTmaWarpSpecializedINS1_10collective30FmhaMainloopTmaWarpSpecializedINS_6half_tEffN4cute5tupleIJNS7_1CILi128EEESA_NS9_ILi256EEEEEENS8_IJiNS9_ILi1EEENS8_IJiiEEEEEESF_SF_NS4_14ResidualFusionEJNS2_6OptionILNS2_3TagE0ENS9_ILb1EEEEENSH_ILSI_2ESJ_EEEEENS4_15FmhaFwdEpilogueIS6_fNS8_IJNS9_ILi64EEESB_SA_EEEEENS2_23PersistentTileSchedulerEJSK_SL_EEEEEvNT_6ParamsE) ;  /* 0xfffffee802487950 */ /* 0x002fea0003c3ffff */
.L_x_156:
[----:B------:R-:W-:-:S00]  /*116e0*/  BRA `(.L_x_156) ;  /* 0xfffffffc00fc7947 */ /* 0x000fc0000383ffff */
[----:B------:R-:W-:-:S00]  /*116f0*/  NOP ;  /* 0x0000000000007918 */ /* 0x000fc00000000000 */
        /* <DEDUP_REMOVED lines=8> */
.L_x_157:


//--------------------- .nv.global.init           --------------------------
	.section	.nv.global.init,"aw",@progbits
.nv.global.init:
	.type		$str$24,@object
	.size		$str$24,($str$25 - $str$24)
$str$24:
        /*0000*/ 	.byte	0x28, 0x61, 0x64, 0x64, 0x72, 0x65, 0x73, 0x73, 0x20, 0x26, 0x20, 0x6d, 0x61, 0x73, 0x6b, 0x29
        /*0010*/ 	.byte	0x20, 0x3d, 0x3d, 0x20, 0x30, 0x00
	.type		$str$25,@object
	.size		$str$25,(__unnamed_1 - $str$25)
$str$25:
        /*0016*/ 	.byte	0x2f, 0x74, 0x6d, 0x70, 0x2f, 0x63, 0x75, 0x74, 0x6c, 0x61, 0x73, 0x73, 0x5f, 0x73, 0x77, 0x65
        /*0026*/ 	.byte	0x65, 0x70, 0x5f, 0x73, 0x72, 0x63, 0x2f, 0x69, 0x6e, 0x63, 0x6c, 0x75, 0x64, 0x65, 0x2f, 0x63
        /*0036*/ 	.byte	0x75, 0x74, 0x65, 0x2f, 0x70, 0x6f, 0x69, 0x6e, 0x74, 0x65, 0x72, 0x5f, 0x66, 0x6c, 0x61, 0x67
        /*0046*/ 	.byte	0x67, 0x65, 0x64, 0x2e, 0x68, 0x70, 0x70, 0x00
	.type		__unnamed_1,@object
	.size		__unnamed_1,(__unnamed_2 - __unnamed_1)
__unnamed_1:
        /* <DEDUP_REMOVED lines=28> */
        /*020e*/ 	.byte	0x3e, 0x3e, 0x3e, 0x3e, 0x3e, 0x5d, 0x00
	.type		__unnamed_2,@object
	.size		__unnamed_2,(.L_1 - __unnamed_2)
__unnamed_2:
        /* <DEDUP_REMOVED lines=29> */
.L_1:


//--------------------- .nv.shared._ZN7cutlass13device_kernelINS_4fmha6kernel28FmhaKernelTmaWarpSpecializedINS1_10collective30FmhaMainloopTmaWarpSpecializedINS_6half_tEffN4cute5tupleIJNS7_1CILi128EEESA_NS9_ILi256EEEEEENS8_IJiNS9_ILi1EEENS8_IJiiEEEEEESF_SF_NS4_14ResidualFusionEJNS2_6OptionILNS2_3TagE0ENS9_ILb1EEEEENSH_ILSI_2ESJ_EEEEENS4_15FmhaFwdEpilogueIS6_fNS8_IJNS9_ILi64EEESB_SA_EEEEENS2_23PersistentTileSchedulerEJSK_SL_EEEEEvNT_6ParamsE --------------------------
	.section	.nv.shared._ZN7cutlass13device_kernelINS_4fmha6kernel28FmhaKernelTmaWarpSpecializedINS1_10collective30FmhaMainloopTmaWarpSpecializedINS_6half_tEffN4cute5tupleIJNS7_1CILi128EEESA_NS9_ILi256EEEEEENS8_IJiNS9_ILi1EEENS8_IJiiEEEEEESF_SF_NS4_14ResidualFusionEJNS2_6OptionILNS2_3TagE0ENS9_ILb1EEEEENSH_ILSI_2ESJ_EEEEENS4_15FmhaFwdEpilogueIS6_fNS8_IJNS9_ILi64EEESB_SA_EEEEENS2_23PersistentTileSchedulerEJSK_SL_EEEEEvNT_6ParamsE,"aw",@nobits
	.sectionflags	@""
	.align	16
	.zero		1024


//--------------------- .nv.shared.reserved.0     --------------------------
	.section	.nv.shared.reserved.0,"aw",@nobits
	.weak		__nv_reservedSMEM_offset_0_alias
	.size		__nv_reservedSMEM_offset_0_alias, 0, 0
	.other		__nv_reservedSMEM_offset_0_alias,@"STO_CUDA_RESERVED_SHARED STV_DEFAULT"
__nv_reservedSMEM_offset_0_alias:
	.zero		0


//--------------------- .nv.global                --------------------------
	.section	.nv.global,"aw",@nobits
.nv.global:
	.type		_ZN39_INTERNAL_ab3c006f_4_k_cu_22c3d2d4_36604cute1_E,@object
	.size		_ZN39_INTERNAL_ab3c006f_4_k_cu_22c3d2d4_36604cute1_E,(_ZN39_INTERNAL_ab3c006f_4_k_cu_22c3d2d4_36604cuda3std3__45__cpo6cbeginE - _ZN39_INTERNAL_ab3c006f_4_k_cu_22c3d2d4_36604cute1_E)
_ZN39_INTERNAL_ab3c006f_4_k_cu_22c3d2d4_36604cute1_E:
	.zero		1
	.type		_ZN39_INTERNAL_ab3c006f_4_k_cu_22c3d2d4_36604cuda3std3__45__cpo6cbeginE,@object
	.size		_ZN39_INTERNAL_ab3c006f_4_k_cu_22c3d2d4_36604cuda3std3__45__cpo6cbeginE,(_ZN39_INTERNAL_ab3c006f_4_k_cu_22c3d2d4_36604cuda3std3__48in_placeE - _ZN39_INTERNAL_ab3c006f_4_k_cu_22c3d2d4_36604cuda3std3__45__cpo6cbeginE)
_ZN39_INTERNAL_ab3c006f_4_k_cu_22c3d2d4_36604cuda3std3__45__cpo6cbeginE:
	.zero		1
	.type		_ZN39_INTERNAL_ab3c006f_4_k_cu_22c3d2d4_36604cuda3std3__48in_placeE,@object
	.size		_ZN39_INTERNAL_ab3c006f_4_k_cu_22c3d2d4_36604cuda3std3__48in_placeE,(_ZN39_INTERNAL_ab3c006f_4_k_cu_22c3d2d4_36604cuda3std6ranges3__45__cpo9iter_moveE - _ZN39_INTERNAL_ab3c006f_4_k_cu_22c3d2d4_36604cuda3std3__48in_placeE)
_ZN39_INTERNAL_ab3c006f_4_k_cu_22c3d2d4_36604cuda3std3__48in_placeE:
	.zero		1
	.type		_ZN39_INTERNAL_ab3c006f_4_k_cu_22c3d2d4_36604cuda3std6ranges3__45__cpo9iter_moveE,@object
	.size		_ZN39_INTERNAL_ab3c006f_4_k_cu_22c3d2d4_36604cuda3std6ranges3__45__cpo9iter_moveE,(_ZN39_INTERNAL_ab3c006f_4_k_cu_22c3d2d4_36604cuda3std3__45__cpo5beginE - _ZN39_INTERNAL_ab3c006f_4_k_cu_22c3d2d4_36604cuda3std6ranges3__45__cpo9iter_moveE)
_ZN39_INTERNAL_ab3c006f_4_k_cu_22c3d2d4_36604cuda3std6ranges3__45__cpo9iter_moveE:
	.zero		1
	.type		_ZN39_INTERNAL_ab3c006f_4_k_cu_22c3d2d4_36604cuda3std3__45__cpo5beginE,@object
	.size		_ZN39_INTERNAL_ab3c006f_4_k_cu_22c3d2d4_36604cuda3std3__45__cpo5beginE,(_ZN39_INTERNAL_ab3c006f_4_k_cu_22c3d2d4_36604cuda3std3__441_GLOBAL__N__ab3c006f_4_k_cu_22c3d2d4_36606ignoreE - _ZN39_INTERNAL_ab3c006f_4_k_cu_22c3d2d4_36604cuda3std3__45__cpo5beginE)
_ZN39_INTERNAL_ab3c006f_4_k_cu_22c3d2d4_36604cuda3std3__45__cpo5beginE:
	.zero		1
	.type		_ZN39_INTERNAL_ab3c006f_4_k_cu_22c3d2d4_36604cuda3std3__441_GLOBAL__N__ab3c006f_4_k_cu_22c3d2d4_36606ignoreE,@object
	.size		_ZN39_INTERNAL_ab3c006f_4_k_cu_22c3d2d4_36604cuda3std3__441_GLOBAL__N__ab3c006f_4_k_cu_22c3d2d4_36606ignoreE,(_ZN39_INTERNAL_ab3c006f_4_k_cu_22c3d2d4_36604cute7productE - _ZN39_INTERNAL_ab3c006f_4_k_cu_22c3d2d4_36604cuda3std3__441_GLOBAL__N__ab3c006f_4_k_cu_22c3d2d4_36606ignoreE)
_ZN39_INTERNAL_ab3c006f_4_k_cu_22c3d2d4_36604cuda3std3__441_GLOBAL__N__ab3c006f_4_k_cu_22c3d2d4_36606ignoreE:
	.zero		1
	.type		_ZN39_INTERNAL_ab3c006f_4_k_cu_22c3d2d4_36604cute7productE,@object
	.size		_ZN39_INTERNAL_ab3c006f_4_k_cu_22c3d2d4_36604cute7productE,(_ZN39_INTERNAL_ab3c006f_4_k_cu_22c3d2d4_36604cuda3std3__45__cpo3endE - _ZN39_INTERNAL_ab3c006f_4_k_cu_22c3d2d4_36604cute7productE)
_ZN39_INTERNAL_ab3c006f_4_k_cu_22c3d2d4_36604cute7productE:
	.zero		1
	.type		_ZN39_INTERNAL_ab3c006f_4_k_cu_22c3d2d4_36604cuda3std3__45__cpo3endE,@object
	.size		_ZN39_INTERNAL_ab3c006f_4_k_cu_22c3d2d4_36604cuda3std3__45__cpo3endE,(_ZN39_INTERNAL_ab3c006f_4_k_cu_22c3d2d4_36604cuda3std3__419piecewise_constructE - _ZN39_INTERNAL_ab3c006f_4_k_cu_22c3d2d4_36604cuda3std3__45__cpo3endE)
_ZN39_INTERNAL_ab3c006f_4_k_cu_22c3d2d4_36604cuda3std3__45__cpo3endE:
	.zero		1
	.type		_ZN39_INTERNAL_ab3c006f_4_k_cu_22c3d2d4_36604cuda3std3__419piecewise_constructE,@object
	.size		_ZN39_INTERNAL_ab3c006f_4_k_cu_22c3d2d4_36604cuda3std3__419piecewise_constructE,(_ZN39_INTERNAL_ab3c006f_4_k_cu_22c3d2d4_36604cuda3std3__45__cpo4cendE - _ZN39_INTERNAL_ab3c006f_4_k_cu_22c3d2d4_36604cuda3std3__419piecewise_constructE)
_ZN39_INTERNAL_ab3c006f_4_k_cu_22c3d2d4_36604cuda3std3__419piecewise_constructE:
	.zero		1
	.type		_ZN39_INTERNAL_ab3c006f_4_k_cu_22c3d2d4_36604cuda3std3__45__cpo4cendE,@object
	.size		_ZN39_INTERNAL_ab3c006f_4_k_cu_22c3d2d4_36604cuda3std3__45__cpo4cendE,(_ZN39_INTERNAL_ab3c006f_4_k_cu_22c3d2d4_36604cuda3std6ranges3__45__cpo4swapE - _ZN39_INTERNAL_ab3c006f_4_k_cu_22c3d2d4_36604cuda3std3__45__cpo4cendE)
_ZN39_INTERNAL_ab3c006f_4_k_cu_22c3d2d4_36604cuda3std3__45__cpo4cendE:
	.zero		1
	.type		_ZN39_INTERNAL_ab3c006f_4_k_cu_22c3d2d4_36604cuda3std6ranges3__45__cpo4swapE,@object
	.size		_ZN39_INTERNAL_ab3c006f_4_k_cu_22c3d2d4_36604cuda3std6ranges3__45__cpo4swapE,(.L_9 - _ZN39_INTERNAL_ab3c006f_4_k_cu_22c3d2d4_36604cuda3std6ranges3__45__cpo4swapE)
_ZN39_INTERNAL_ab3c006f_4_k_cu_22c3d2d4_36604cuda3std6ranges3__45__cpo4swapE:
	.zero		1
.L_9:


//--------------------- .nv.constant0._ZN7cutlass13device_kernelINS_4fmha6kernel28FmhaKernelTmaWarpSpecializedINS1_10collective30FmhaMainloopTmaWarpSpecializedINS_6half_tEffN4cute5tupleIJNS7_1CILi128EEESA_NS9_ILi256EEEEEENS8_IJiNS9_ILi1EEENS8_IJiiEEEEEESF_SF_NS4_14ResidualFusionEJNS2_6OptionILNS2_3TagE0ENS9_ILb1EEEEENSH_ILSI_2ESJ_EEEEENS4_15FmhaFwdEpilogueIS6_fNS8_IJNS9_ILi64EEESB_SA_EEEEENS2_23PersistentTileSchedulerEJSK_SL_EEEEEvNT_6ParamsE --------------------------
	.section	.nv.constant0._ZN7cutlass13device_kernelINS_4fmha6kernel28FmhaKernelTmaWarpSpecializedINS1_10collective30FmhaMainloopTmaWarpSpecializedINS_6half_tEffN4cute5tupleIJNS7_1CILi128EEESA_NS9_ILi256EEEEEENS8_IJiNS9_ILi1EEENS8_IJiiEEEEEESF_SF_NS4_14ResidualFusionEJNS2_6OptionILNS2_3TagE0ENS9_ILb1EEEEENSH_ILSI_2ESJ_EEEEENS4_15FmhaFwdEpilogueIS6_fNS8_IJNS9_ILi64EEESB_SA_EEEEENS2_23PersistentTileSchedulerEJSK_SL_EEEEEvNT_6ParamsE,"a",@progbits
	.sectionflags	@""
	.align	4
.nv.constant0._ZN7cutlass13device_kernelINS_4fmha6kernel28FmhaKernelTmaWarpSpecializedINS1_10collective30FmhaMainloopTmaWarpSpecializedINS_6half_tEffN4cute5tupleIJNS7_1CILi128EEESA_NS9_ILi256EEEEEENS8_IJiNS9_ILi1EEENS8_IJiiEEEEEESF_SF_NS4_14ResidualFusionEJNS2_6OptionILNS2_3TagE0ENS9_ILb1EEEEENSH_ILSI_2ESJ_EEEEENS4_15FmhaFwdEpilogueIS6_fNS8_IJNS9_ILi64EEESB_SA_EEEEENS2_23PersistentTileSchedulerEJSK_SL_EEEEEvNT_6ParamsE:
	.zero		2688


//--------------------- SYMBOLS --------------------------

	.type		.nv.reservedSmem.offset0,@object
	.size		.nv.reservedSmem.offset0,0x4
	.type		__assertfail,@function
